//
// Generated by NVIDIA NVVM Compiler
//
// Compiler Build ID: CL-36424714
// Cuda compilation tools, release 13.0, V13.0.88
// Based on NVVM 20.0.0
//

.version 9.0
.target sm_100
.address_size 64

	// .globl	_Z17setup_rand_kernelyP17curandStateXORWOW
.global .align 4 .b8 precalc_xorwow_matrix[102400];
.global .align 4 .b8 precalc_xorwow_offset_matrix[102400];
.global .align 4 .b8 mrg32k3aM1[2304];
.global .align 4 .b8 mrg32k3aM2[2304];
.global .align 4 .b8 mrg32k3aM1SubSeq[2016];
.global .align 4 .b8 mrg32k3aM2SubSeq[2016];
.global .align 4 .b8 mrg32k3aM1Seq[2304];
.global .align 4 .b8 mrg32k3aM2Seq[2304];
.const .align 8 .b8 __cr_lgamma_table[72];
// _ZZ12GPU_Shared_KPiS_E6buffer has been demoted

.visible .entry _Z17setup_rand_kernelyP17curandStateXORWOW(
	.param .u64 _Z17setup_rand_kernelyP17curandStateXORWOW_param_0,
	.param .u64 .ptr .align 1 _Z17setup_rand_kernelyP17curandStateXORWOW_param_1
)
{
	.reg .pred 	%p<24>;
	.reg .b32 	%r<420>;
	.reg .b64 	%rd<19>;

	ld.param.u64 	%rd8, [_Z17setup_rand_kernelyP17curandStateXORWOW_param_0];
	ld.param.u64 	%rd9, [_Z17setup_rand_kernelyP17curandStateXORWOW_param_1];
	cvta.to.global.u64 	%rd10, %rd9;
	mov.u32 	%r182, %ntid.x;
	mov.u32 	%r183, %ctaid.x;
	mov.u32 	%r184, %tid.x;
	mad.lo.s32 	%r185, %r182, %r183, %r184;
	mov.u32 	%r186, %ntid.y;
	mov.u32 	%r187, %ctaid.y;
	mov.u32 	%r188, %tid.y;
	mad.lo.s32 	%r189, %r186, %r187, %r188;
	mov.u32 	%r190, %nctaid.x;
	mul.lo.s32 	%r191, %r186, %r190;
	mad.lo.s32 	%r192, %r191, %r189, %r185;
	cvt.s64.s32 	%rd18, %r192;
	mul.wide.s32 	%rd11, %r192, 48;
	add.s64 	%rd2, %rd10, %rd11;
	cvt.u32.u64 	%r193, %rd8;
	xor.b32  	%r194, %r193, -1429050551;
	mul.lo.s32 	%r195, %r194, 1099087573;
	{ .reg .b32 tmp; mov.b64 {tmp, %r196}, %rd8; }
	xor.b32  	%r197, %r196, -136515619;
	mul.lo.s32 	%r198, %r197, -1703105765;
	add.s32 	%r199, %r195, %r198;
	add.s32 	%r200, %r199, 6615241;
	add.s32 	%r201, %r195, 123456789;
	st.global.v2.u32 	[%rd2], {%r200, %r201};
	xor.b32  	%r202, %r195, 362436069;
	add.s32 	%r203, %r198, 521288629;
	st.global.v2.u32 	[%rd2+8], {%r202, %r203};
	xor.b32  	%r204, %r198, 88675123;
	add.s32 	%r205, %r195, 5783321;
	st.global.v2.u32 	[%rd2+16], {%r204, %r205};
	setp.eq.s32 	%p1, %r192, 0;
	@%p1 bra 	$L__BB0_42;
	mov.b32 	%r326, 0;
$L__BB0_2:
	and.b64  	%rd4, %rd18, 3;
	setp.eq.s64 	%p2, %rd4, 0;
	@%p2 bra 	$L__BB0_41;
	mul.wide.u32 	%rd12, %r326, 3200;
	mov.u64 	%rd13, precalc_xorwow_matrix;
	add.s64 	%rd5, %rd13, %rd12;
	cvt.u32.u64 	%r2, %rd4;
	mov.b32 	%r327, 0;
$L__BB0_4:
	mov.b32 	%r340, 0;
	mov.u32 	%r341, %r340;
	mov.u32 	%r342, %r340;
	mov.u32 	%r343, %r340;
	mov.u32 	%r344, %r340;
	mov.u32 	%r333, %r340;
$L__BB0_5:
	mul.wide.u32 	%rd14, %r333, 4;
	add.s64 	%rd15, %rd2, %rd14;
	ld.global.u32 	%r10, [%rd15+4];
	shl.b32 	%r11, %r333, 5;
	mov.b32 	%r339, 0;
$L__BB0_6:
	.pragma "nounroll";
	shr.u32 	%r210, %r10, %r339;
	and.b32  	%r211, %r210, 1;
	setp.eq.b32 	%p3, %r211, 1;
	not.pred 	%p4, %p3;
	add.s32 	%r212, %r11, %r339;
	mul.lo.s32 	%r213, %r212, 5;
	mul.wide.u32 	%rd16, %r213, 4;
	add.s64 	%rd6, %rd5, %rd16;
	@%p4 bra 	$L__BB0_8;
	ld.global.u32 	%r214, [%rd6];
	xor.b32  	%r344, %r344, %r214;
	ld.global.u32 	%r215, [%rd6+4];
	xor.b32  	%r343, %r343, %r215;
	ld.global.u32 	%r216, [%rd6+8];
	xor.b32  	%r342, %r342, %r216;
	ld.global.u32 	%r217, [%rd6+12];
	xor.b32  	%r341, %r341, %r217;
	ld.global.u32 	%r218, [%rd6+16];
	xor.b32  	%r340, %r340, %r218;
$L__BB0_8:
	and.b32  	%r220, %r210, 2;
	setp.eq.s32 	%p5, %r220, 0;
	@%p5 bra 	$L__BB0_10;
	ld.global.u32 	%r221, [%rd6+20];
	xor.b32  	%r344, %r344, %r221;
	ld.global.u32 	%r222, [%rd6+24];
	xor.b32  	%r343, %r343, %r222;
	ld.global.u32 	%r223, [%rd6+28];
	xor.b32  	%r342, %r342, %r223;
	ld.global.u32 	%r224, [%rd6+32];
	xor.b32  	%r341, %r341, %r224;
	ld.global.u32 	%r225, [%rd6+36];
	xor.b32  	%r340, %r340, %r225;
$L__BB0_10:
	and.b32  	%r227, %r210, 4;
	setp.eq.s32 	%p6, %r227, 0;
	@%p6 bra 	$L__BB0_12;
	ld.global.u32 	%r228, [%rd6+40];
	xor.b32  	%r344, %r344, %r228;
	ld.global.u32 	%r229, [%rd6+44];
	xor.b32  	%r343, %r343, %r229;
	ld.global.u32 	%r230, [%rd6+48];
	xor.b32  	%r342, %r342, %r230;
	ld.global.u32 	%r231, [%rd6+52];
	xor.b32  	%r341, %r341, %r231;
	ld.global.u32 	%r232, [%rd6+56];
	xor.b32  	%r340, %r340, %r232;
$L__BB0_12:
	and.b32  	%r234, %r210, 8;
	setp.eq.s32 	%p7, %r234, 0;
	@%p7 bra 	$L__BB0_14;
	ld.global.u32 	%r235, [%rd6+60];
	xor.b32  	%r344, %r344, %r235;
	ld.global.u32 	%r236, [%rd6+64];
	xor.b32  	%r343, %r343, %r236;
	ld.global.u32 	%r237, [%rd6+68];
	xor.b32  	%r342, %r342, %r237;
	ld.global.u32 	%r238, [%rd6+72];
	xor.b32  	%r341, %r341, %r238;
	ld.global.u32 	%r239, [%rd6+76];
	xor.b32  	%r340, %r340, %r239;
$L__BB0_14:
	and.b32  	%r241, %r210, 16;
	setp.eq.s32 	%p8, %r241, 0;
	@%p8 bra 	$L__BB0_16;
	ld.global.u32 	%r242, [%rd6+80];
	xor.b32  	%r344, %r344, %r242;
	ld.global.u32 	%r243, [%rd6+84];
	xor.b32  	%r343, %r343, %r243;
	ld.global.u32 	%r244, [%rd6+88];
	xor.b32  	%r342, %r342, %r244;
	ld.global.u32 	%r245, [%rd6+92];
	xor.b32  	%r341, %r341, %r245;
	ld.global.u32 	%r246, [%rd6+96];
	xor.b32  	%r340, %r340, %r246;
$L__BB0_16:
	and.b32  	%r248, %r210, 32;
	setp.eq.s32 	%p9, %r248, 0;
	@%p9 bra 	$L__BB0_18;
	ld.global.u32 	%r249, [%rd6+100];
	xor.b32  	%r344, %r344, %r249;
	ld.global.u32 	%r250, [%rd6+104];
	xor.b32  	%r343, %r343, %r250;
	ld.global.u32 	%r251, [%rd6+108];
	xor.b32  	%r342, %r342, %r251;
	ld.global.u32 	%r252, [%rd6+112];
	xor.b32  	%r341, %r341, %r252;
	ld.global.u32 	%r253, [%rd6+116];
	xor.b32  	%r340, %r340, %r253;
$L__BB0_18:
	and.b32  	%r255, %r210, 64;
	setp.eq.s32 	%p10, %r255, 0;
	@%p10 bra 	$L__BB0_20;
	ld.global.u32 	%r256, [%rd6+120];
	xor.b32  	%r344, %r344, %r256;
	ld.global.u32 	%r257, [%rd6+124];
	xor.b32  	%r343, %r343, %r257;
	ld.global.u32 	%r258, [%rd6+128];
	xor.b32  	%r342, %r342, %r258;
	ld.global.u32 	%r259, [%rd6+132];
	xor.b32  	%r341, %r341, %r259;
	ld.global.u32 	%r260, [%rd6+136];
	xor.b32  	%r340, %r340, %r260;
$L__BB0_20:
	and.b32  	%r262, %r210, 128;
	setp.eq.s32 	%p11, %r262, 0;
	@%p11 bra 	$L__BB0_22;
	ld.global.u32 	%r263, [%rd6+140];
	xor.b32  	%r344, %r344, %r263;
	ld.global.u32 	%r264, [%rd6+144];
	xor.b32  	%r343, %r343, %r264;
	ld.global.u32 	%r265, [%rd6+148];
	xor.b32  	%r342, %r342, %r265;
	ld.global.u32 	%r266, [%rd6+152];
	xor.b32  	%r341, %r341, %r266;
	ld.global.u32 	%r267, [%rd6+156];
	xor.b32  	%r340, %r340, %r267;
$L__BB0_22:
	and.b32  	%r269, %r210, 256;
	setp.eq.s32 	%p12, %r269, 0;
	@%p12 bra 	$L__BB0_24;
	ld.global.u32 	%r270, [%rd6+160];
	xor.b32  	%r344, %r344, %r270;
	ld.global.u32 	%r271, [%rd6+164];
	xor.b32  	%r343, %r343, %r271;
	ld.global.u32 	%r272, [%rd6+168];
	xor.b32  	%r342, %r342, %r272;
	ld.global.u32 	%r273, [%rd6+172];
	xor.b32  	%r341, %r341, %r273;
	ld.global.u32 	%r274, [%rd6+176];
	xor.b32  	%r340, %r340, %r274;
$L__BB0_24:
	and.b32  	%r276, %r210, 512;
	setp.eq.s32 	%p13, %r276, 0;
	@%p13 bra 	$L__BB0_26;
	ld.global.u32 	%r277, [%rd6+180];
	xor.b32  	%r344, %r344, %r277;
	ld.global.u32 	%r278, [%rd6+184];
	xor.b32  	%r343, %r343, %r278;
	ld.global.u32 	%r279, [%rd6+188];
	xor.b32  	%r342, %r342, %r279;
	ld.global.u32 	%r280, [%rd6+192];
	xor.b32  	%r341, %r341, %r280;
	ld.global.u32 	%r281, [%rd6+196];
	xor.b32  	%r340, %r340, %r281;
$L__BB0_26:
	and.b32  	%r283, %r210, 1024;
	setp.eq.s32 	%p14, %r283, 0;
	@%p14 bra 	$L__BB0_28;
	ld.global.u32 	%r284, [%rd6+200];
	xor.b32  	%r344, %r344, %r284;
	ld.global.u32 	%r285, [%rd6+204];
	xor.b32  	%r343, %r343, %r285;
	ld.global.u32 	%r286, [%rd6+208];
	xor.b32  	%r342, %r342, %r286;
	ld.global.u32 	%r287, [%rd6+212];
	xor.b32  	%r341, %r341, %r287;
	ld.global.u32 	%r288, [%rd6+216];
	xor.b32  	%r340, %r340, %r288;
$L__BB0_28:
	and.b32  	%r290, %r210, 2048;
	setp.eq.s32 	%p15, %r290, 0;
	@%p15 bra 	$L__BB0_30;
	ld.global.u32 	%r291, [%rd6+220];
	xor.b32  	%r344, %r344, %r291;
	ld.global.u32 	%r292, [%rd6+224];
	xor.b32  	%r343, %r343, %r292;
	ld.global.u32 	%r293, [%rd6+228];
	xor.b32  	%r342, %r342, %r293;
	ld.global.u32 	%r294, [%rd6+232];
	xor.b32  	%r341, %r341, %r294;
	ld.global.u32 	%r295, [%rd6+236];
	xor.b32  	%r340, %r340, %r295;
$L__BB0_30:
	and.b32  	%r297, %r210, 4096;
	setp.eq.s32 	%p16, %r297, 0;
	@%p16 bra 	$L__BB0_32;
	ld.global.u32 	%r298, [%rd6+240];
	xor.b32  	%r344, %r344, %r298;
	ld.global.u32 	%r299, [%rd6+244];
	xor.b32  	%r343, %r343, %r299;
	ld.global.u32 	%r300, [%rd6+248];
	xor.b32  	%r342, %r342, %r300;
	ld.global.u32 	%r301, [%rd6+252];
	xor.b32  	%r341, %r341, %r301;
	ld.global.u32 	%r302, [%rd6+256];
	xor.b32  	%r340, %r340, %r302;
$L__BB0_32:
	and.b32  	%r304, %r210, 8192;
	setp.eq.s32 	%p17, %r304, 0;
	@%p17 bra 	$L__BB0_34;
	ld.global.u32 	%r305, [%rd6+260];
	xor.b32  	%r344, %r344, %r305;
	ld.global.u32 	%r306, [%rd6+264];
	xor.b32  	%r343, %r343, %r306;
	ld.global.u32 	%r307, [%rd6+268];
	xor.b32  	%r342, %r342, %r307;
	ld.global.u32 	%r308, [%rd6+272];
	xor.b32  	%r341, %r341, %r308;
	ld.global.u32 	%r309, [%rd6+276];
	xor.b32  	%r340, %r340, %r309;
$L__BB0_34:
	and.b32  	%r311, %r210, 16384;
	setp.eq.s32 	%p18, %r311, 0;
	@%p18 bra 	$L__BB0_36;
	ld.global.u32 	%r312, [%rd6+280];
	xor.b32  	%r344, %r344, %r312;
	ld.global.u32 	%r313, [%rd6+284];
	xor.b32  	%r343, %r343, %r313;
	ld.global.u32 	%r314, [%rd6+288];
	xor.b32  	%r342, %r342, %r314;
	ld.global.u32 	%r315, [%rd6+292];
	xor.b32  	%r341, %r341, %r315;
	ld.global.u32 	%r316, [%rd6+296];
	xor.b32  	%r340, %r340, %r316;
$L__BB0_36:
	and.b32  	%r318, %r210, 32768;
	setp.eq.s32 	%p19, %r318, 0;
	@%p19 bra 	$L__BB0_38;
	ld.global.u32 	%r319, [%rd6+300];
	xor.b32  	%r344, %r344, %r319;
	ld.global.u32 	%r320, [%rd6+304];
	xor.b32  	%r343, %r343, %r320;
	ld.global.u32 	%r321, [%rd6+308];
	xor.b32  	%r342, %r342, %r321;
	ld.global.u32 	%r322, [%rd6+312];
	xor.b32  	%r341, %r341, %r322;
	ld.global.u32 	%r323, [%rd6+316];
	xor.b32  	%r340, %r340, %r323;
$L__BB0_38:
	add.s32 	%r339, %r339, 16;
	setp.ne.s32 	%p20, %r339, 32;
	@%p20 bra 	$L__BB0_6;
	mad.lo.s32 	%r324, %r333, -31, %r11;
	add.s32 	%r333, %r324, 1;
	setp.ne.s32 	%p21, %r333, 5;
	@%p21 bra 	$L__BB0_5;
	st.global.u32 	[%rd2+4], %r344;
	st.global.u32 	[%rd2+8], %r343;
	st.global.u32 	[%rd2+12], %r342;
	st.global.u32 	[%rd2+16], %r341;
	st.global.u32 	[%rd2+20], %r340;
	add.s32 	%r327, %r327, 1;
	setp.lt.u32 	%p22, %r327, %r2;
	@%p22 bra 	$L__BB0_4;
$L__BB0_41:
	shr.u64 	%rd7, %rd18, 2;
	add.s32 	%r326, %r326, 1;
	setp.gt.u64 	%p23, %rd18, 3;
	mov.u64 	%rd18, %rd7;
	@%p23 bra 	$L__BB0_2;
$L__BB0_42:
	mov.b32 	%r325, 0;
	st.global.v2.u32 	[%rd2+24], {%r325, %r325};
	st.global.u32 	[%rd2+32], %r325;
	mov.b64 	%rd17, 0;
	st.global.u64 	[%rd2+40], %rd17;
	ret;

}
	// .globl	_Z15init_gol_kernelP17curandStateXORWOWPif
.visible .entry _Z15init_gol_kernelP17curandStateXORWOWPif(
	.param .u64 .ptr .align 1 _Z15init_gol_kernelP17curandStateXORWOWPif_param_0,
	.param .u64 .ptr .align 1 _Z15init_gol_kernelP17curandStateXORWOWPif_param_1,
	.param .f32 _Z15init_gol_kernelP17curandStateXORWOWPif_param_2
)
{
	.reg .pred 	%p<2>;
	.reg .b32 	%r<28>;
	.reg .b32 	%f<4>;
	.reg .b64 	%rd<9>;

	ld.param.u64 	%rd1, [_Z15init_gol_kernelP17curandStateXORWOWPif_param_0];
	ld.param.u64 	%rd2, [_Z15init_gol_kernelP17curandStateXORWOWPif_param_1];
	ld.param.f32 	%f1, [_Z15init_gol_kernelP17curandStateXORWOWPif_param_2];
	cvta.to.global.u64 	%rd3, %rd2;
	cvta.to.global.u64 	%rd4, %rd1;
	mov.u32 	%r1, %ntid.x;
	mov.u32 	%r2, %ctaid.x;
	mov.u32 	%r3, %tid.x;
	mad.lo.s32 	%r4, %r1, %r2, %r3;
	mov.u32 	%r5, %ntid.y;
	mov.u32 	%r6, %ctaid.y;
	mov.u32 	%r7, %tid.y;
	mad.lo.s32 	%r8, %r5, %r6, %r7;
	mov.u32 	%r9, %nctaid.x;
	mul.lo.s32 	%r10, %r5, %r9;
	mad.lo.s32 	%r11, %r10, %r8, %r4;
	mul.wide.s32 	%rd5, %r11, 48;
	add.s64 	%rd6, %rd4, %rd5;
	ld.global.v2.u32 	{%r12, %r13}, [%rd6];
	shr.u32 	%r14, %r13, 2;
	xor.b32  	%r15, %r14, %r13;
	ld.global.v2.u32 	{%r16, %r17}, [%rd6+8];
	ld.global.v2.u32 	{%r18, %r19}, [%rd6+16];
	st.global.v2.u32 	[%rd6+8], {%r17, %r18};
	shl.b32 	%r20, %r19, 4;
	shl.b32 	%r21, %r15, 1;
	xor.b32  	%r22, %r21, %r20;
	xor.b32  	%r23, %r22, %r15;
	xor.b32  	%r24, %r23, %r19;
	st.global.v2.u32 	[%rd6+16], {%r19, %r24};
	add.s32 	%r25, %r12, 362437;
	st.global.v2.u32 	[%rd6], {%r25, %r16};
	add.s32 	%r26, %r24, %r25;
	cvt.rn.f32.u32 	%f2, %r26;
	fma.rn.f32 	%f3, %f2, 0f2F800000, 0f2F000000;
	setp.lt.f32 	%p1, %f3, %f1;
	selp.u32 	%r27, 1, 0, %p1;
	mul.wide.s32 	%rd7, %r11, 4;
	add.s64 	%rd8, %rd3, %rd7;
	st.global.u32 	[%rd8], %r27;
	ret;

}
	// .globl	_Z12GPU_Shared_KPiS_
.visible .entry _Z12GPU_Shared_KPiS_(
	.param .u64 .ptr .align 1 _Z12GPU_Shared_KPiS__param_0,
	.param .u64 .ptr .align 1 _Z12GPU_Shared_KPiS__param_1
)
{
	.reg .pred 	%p<22>;
	.reg .b32 	%r<85>;
	.reg .b64 	%rd<25>;
	// demoted variable
	.shared .align 4 .b8 _ZZ12GPU_Shared_KPiS_E6buffer[4624];
	ld.param.u64 	%rd2, [_Z12GPU_Shared_KPiS__param_0];
	ld.param.u64 	%rd3, [_Z12GPU_Shared_KPiS__param_1];
	cvta.to.global.u64 	%rd1, %rd3;
	mov.u32 	%r22, %ntid.x;
	mov.u32 	%r24, %ctaid.x;
	mov.u32 	%r25, %tid.x;
	mad.lo.s32 	%r2, %r22, %r24, %r25;
	mov.u32 	%r26, %ntid.y;
	mov.u32 	%r27, %ctaid.y;
	mov.u32 	%r28, %tid.y;
	mad.lo.s32 	%r5, %r26, %r27, %r28;
	mov.u32 	%r29, %nctaid.x;
	mul.lo.s32 	%r6, %r29, %r22;
	mul.lo.s32 	%r7, %r5, %r6;
	add.s32 	%r8, %r7, %r2;
	mul.wide.u32 	%rd4, %r8, 4;
	add.s64 	%rd5, %rd1, %rd4;
	ld.global.u32 	%r30, [%rd5];
	mov.u32 	%r31, _ZZ12GPU_Shared_KPiS_E6buffer;
	mad.lo.s32 	%r9, %r25, 136, %r31;
	add.s32 	%r10, %r9, 136;
	shl.b32 	%r32, %r28, 2;
	add.s32 	%r11, %r10, %r32;
	st.shared.u32 	[%r11+4], %r30;
	setp.ne.s32 	%p1, %r25, 0;
	add.s32 	%r12, %r22, -1;
	setp.lt.u32 	%p2, %r25, %r12;
	setp.ne.s32 	%p3, %r28, 0;
	and.pred  	%p4, %p1, %p3;
	and.pred  	%p5, %p4, %p2;
	add.s32 	%r13, %r26, -1;
	setp.lt.u32 	%p6, %r28, %r13;
	and.pred  	%p7, %p5, %p6;
	@%p7 bra 	$L__BB2_15;
	mov.u32 	%r33, %nctaid.y;
	mul.lo.s32 	%r14, %r33, %r26;
	setp.gt.s32 	%p8, %r2, 0;
	add.s32 	%r34, %r6, -1;
	selp.b32 	%r35, 0, %r34, %p8;
	max.s32 	%r36, %r2, 1;
	add.s32 	%r37, %r36, %r35;
	add.s32 	%r15, %r37, -1;
	add.s32 	%r38, %r2, 1;
	rem.u32 	%r16, %r38, %r6;
	setp.ne.s32 	%p9, %r28, 0;
	@%p9 bra 	$L__BB2_6;
	max.u32 	%r39, %r5, 1;
	add.s32 	%r40, %r14, -1;
	setp.eq.s32 	%p10, %r5, 0;
	selp.b32 	%r41, %r40, 0, %p10;
	add.s32 	%r42, %r39, %r41;
	add.s32 	%r43, %r42, -1;
	mul.lo.s32 	%r17, %r43, %r6;
	add.s32 	%r44, %r17, %r2;
	mul.wide.u32 	%rd6, %r44, 4;
	add.s64 	%rd7, %rd1, %rd6;
	ld.global.u32 	%r45, [%rd7];
	st.shared.u32 	[%r10], %r45;
	setp.ne.s32 	%p11, %r25, 0;
	@%p11 bra 	$L__BB2_4;
	add.s32 	%r46, %r17, %r15;
	mul.wide.u32 	%rd8, %r46, 4;
	add.s64 	%rd9, %rd1, %rd8;
	ld.global.u32 	%r47, [%rd9];
	st.shared.u32 	[_ZZ12GPU_Shared_KPiS_E6buffer], %r47;
$L__BB2_4:
	setp.ne.s32 	%p12, %r25, %r12;
	@%p12 bra 	$L__BB2_6;
	add.s32 	%r48, %r16, %r17;
	mul.wide.u32 	%rd10, %r48, 4;
	add.s64 	%rd11, %rd1, %rd10;
	ld.global.u32 	%r49, [%rd11];
	st.shared.u32 	[%r9+272], %r49;
$L__BB2_6:
	setp.ne.s32 	%p13, %r28, %r13;
	add.s32 	%r18, %r31, %r32;
	@%p13 bra 	$L__BB2_11;
	add.s32 	%r52, %r5, 1;
	rem.u32 	%r53, %r52, %r14;
	mul.lo.s32 	%r19, %r53, %r6;
	add.s32 	%r54, %r19, %r2;
	mul.wide.u32 	%rd12, %r54, 4;
	add.s64 	%rd13, %rd1, %rd12;
	ld.global.u32 	%r55, [%rd13];
	st.shared.u32 	[%r11+8], %r55;
	setp.ne.s32 	%p14, %r25, 0;
	@%p14 bra 	$L__BB2_9;
	add.s32 	%r56, %r19, %r15;
	mul.wide.u32 	%rd14, %r56, 4;
	add.s64 	%rd15, %rd1, %rd14;
	ld.global.u32 	%r57, [%rd15];
	st.shared.u32 	[%r18+8], %r57;
$L__BB2_9:
	setp.ne.s32 	%p15, %r25, %r12;
	@%p15 bra 	$L__BB2_11;
	add.s32 	%r58, %r19, %r16;
	mul.wide.u32 	%rd16, %r58, 4;
	add.s64 	%rd17, %rd1, %rd16;
	ld.global.u32 	%r59, [%rd17];
	st.shared.u32 	[%r11+144], %r59;
$L__BB2_11:
	setp.ne.s32 	%p16, %r25, 0;
	@%p16 bra 	$L__BB2_13;
	add.s32 	%r60, %r15, %r7;
	mul.wide.u32 	%rd18, %r60, 4;
	add.s64 	%rd19, %rd1, %rd18;
	ld.global.u32 	%r61, [%rd19];
	st.shared.u32 	[%r18+4], %r61;
$L__BB2_13:
	setp.ne.s32 	%p17, %r25, %r12;
	@%p17 bra 	$L__BB2_15;
	add.s32 	%r62, %r16, %r7;
	mul.wide.u32 	%rd20, %r62, 4;
	add.s64 	%rd21, %rd1, %rd20;
	ld.global.u32 	%r63, [%rd21];
	st.shared.u32 	[%r11+140], %r63;
$L__BB2_15:
	bar.sync 	0;
	ld.shared.u32 	%r64, [%r11+-136];
	ld.shared.u32 	%r65, [%r11];
	add.s32 	%r66, %r65, %r64;
	ld.shared.u32 	%r67, [%r11+136];
	add.s32 	%r68, %r66, %r67;
	ld.shared.u32 	%r69, [%r11+-132];
	add.s32 	%r70, %r68, %r69;
	ld.shared.u32 	%r71, [%r11+140];
	add.s32 	%r72, %r70, %r71;
	ld.shared.u32 	%r73, [%r11+-128];
	add.s32 	%r74, %r72, %r73;
	ld.shared.u32 	%r75, [%r11+8];
	add.s32 	%r76, %r74, %r75;
	ld.shared.u32 	%r77, [%r11+144];
	add.s32 	%r20, %r76, %r77;
	setp.ne.s32 	%p18, %r20, 3;
	@%p18 bra 	$L__BB2_17;
	ld.shared.u32 	%r79, [%r11+4];
	setp.eq.s32 	%p19, %r79, 0;
	mov.b32 	%r84, 1;
	@%p19 bra 	$L__BB2_20;
$L__BB2_17:
	and.b32  	%r80, %r20, -2;
	setp.ne.s32 	%p20, %r80, 2;
	@%p20 bra 	$L__BB2_19;
	ld.shared.u32 	%r82, [%r11+4];
	setp.eq.s32 	%p21, %r82, 1;
	mov.b32 	%r84, 1;
	@%p21 bra 	$L__BB2_20;
$L__BB2_19:
	mov.b32 	%r84, 0;
$L__BB2_20:
	cvta.to.global.u64 	%rd22, %rd2;
	add.s64 	%rd24, %rd22, %rd4;
	st.global.u32 	[%rd24], %r84;
	ret;

}


// ===== COMPILED SASS (sm_100) =====

	.target	sm_100

	.elftype	@"ET_EXEC"


//--------------------- .note.nv.tkinfo           --------------------------
	.section	.note.nv.tkinfo,"",@"SHT_NOTE"
	.sectionflags	@"SHF_NOTE_NV_TKINFO"
	.tkinfo
        /*0018*/ 	.word	0x00000002
        /*0030*/ 	.string	""
        /*0030*/ 	.string	"ptxas"
        /*0030*/ 	.string	"Cuda compilation tools, release 13.0, V13.0.88"
        /*0030*/ 	.string	"Build cuda_13.0.r13.0/compiler.36424714_0"
        /*0030*/ 	.string	"-arch sm_100 -m 64 "



//--------------------- .note.nv.cuinfo           --------------------------
	.section	.note.nv.cuinfo,"",@"SHT_NOTE"
	.sectionflags	@"SHF_NOTE_NV_CUINFO"
        /*0018*/ 	.short	0x0002
        /*001a*/ 	.short	0x0064
        /*001c*/ 	.short	0x0082
	.zero		2


//--------------------- .nv.info                  --------------------------
	.section	.nv.info,"",@"SHT_CUDA_INFO"
	.align	4


	//----- nvinfo : EIATTR_REGCOUNT
	.align		4
        /*0000*/ 	.byte	0x04, 0x2f
        /*0002*/ 	.short	(.L_10 - .L_9)
	.align		4
.L_9:
        /*0004*/ 	.word	index@(_Z17setup_rand_kernelyP17curandStateXORWOW)
        /*0008*/ 	.word	0x0000001f


	//----- nvinfo : EIATTR_FRAME_SIZE
	.align		4
.L_10:
        /*000c*/ 	.byte	0x04, 0x11
        /*000e*/ 	.short	(.L_12 - .L_11)
	.align		4
.L_11:
        /*0010*/ 	.word	index@(_Z17setup_rand_kernelyP17curandStateXORWOW)
        /*0014*/ 	.word	0x00000000


	//----- nvinfo : EIATTR_REGCOUNT
	.align		4
.L_12:
        /*0018*/ 	.byte	0x04, 0x2f
        /*001a*/ 	.short	(.L_14 - .L_13)
	.align		4
.L_13:
        /*001c*/ 	.word	index@(_Z15init_gol_kernelP17curandStateXORWOWPif)
        /*0020*/ 	.word	0x00000012


	//----- nvinfo : EIATTR_FRAME_SIZE
	.align		4
.L_14:
        /*0024*/ 	.byte	0x04, 0x11
        /*0026*/ 	.short	(.L_16 - .L_15)
	.align		4
.L_15:
        /*0028*/ 	.word	index@(_Z15init_gol_kernelP17curandStateXORWOWPif)
        /*002c*/ 	.word	0x00000000


	//----- nvinfo : EIATTR_REGCOUNT
	.align		4
.L_16:
        /*0030*/ 	.byte	0x04, 0x2f
        /*0032*/ 	.short	(.L_18 - .L_17)
	.align		4
.L_17:
        /*0034*/ 	.word	index@(_Z12GPU_Shared_KPiS_)
        /*0038*/ 	.word	0x0000001a


	//----- nvinfo : EIATTR_FRAME_SIZE
	.align		4
.L_18:
        /*003c*/ 	.byte	0x04, 0x11
        /*003e*/ 	.short	(.L_20 - .L_19)
	.align		4
.L_19:
        /*0040*/ 	.word	index@(_Z12GPU_Shared_KPiS_)
        /*0044*/ 	.word	0x00000000


	//----- nvinfo : EIATTR_MIN_STACK_SIZE
	.align		4
.L_20:
        /*0048*/ 	.byte	0x04, 0x12
        /*004a*/ 	.short	(.L_22 - .L_21)
	.align		4
.L_21:
        /*004c*/ 	.word	index@(_Z12GPU_Shared_KPiS_)
        /*0050*/ 	.word	0x00000000


	//----- nvinfo : EIATTR_MIN_STACK_SIZE
	.align		4
.L_22:
        /*0054*/ 	.byte	0x04, 0x12
        /*0056*/ 	.short	(.L_24 - .L_23)
	.align		4
.L_23:
        /*0058*/ 	.word	index@(_Z15init_gol_kernelP17curandStateXORWOWPif)
        /*005c*/ 	.word	0x00000000


	//----- nvinfo : EIATTR_MIN_STACK_SIZE
	.align		4
.L_24:
        /*0060*/ 	.byte	0x04, 0x12
        /*0062*/ 	.short	(.L_26 - .L_25)
	.align		4
.L_25:
        /*0064*/ 	.word	index@(_Z17setup_rand_kernelyP17curandStateXORWOW)
        /*0068*/ 	.word	0x00000000
.L_26:


//--------------------- .nv.compat                --------------------------
	.section	.nv.compat,"",@"SHT_CUDA_COMPAT_INFO"
	.align	4
        /*0000*/ 	.byte	0x02, 0x09, 0x00, 0x00, 0x02, 0x02, 0x01, 0x00, 0x02, 0x05, 0x05, 0x00, 0x03, 0x07, 0x01, 0x01
        /*0010*/ 	.byte	0x02, 0x03, 0x00, 0x00, 0x02, 0x06, 0x01, 0x00, 0x04, 0x0b, 0x08, 0x00, 0x09, 0x00, 0x00, 0x00
        /*0020*/ 	.byte	0x00, 0x00, 0x00, 0x00


//--------------------- .nv.info._Z12GPU_Shared_KPiS_ --------------------------
	.section	.nv.info._Z12GPU_Shared_KPiS_,"",@"SHT_CUDA_INFO"
	.sectionflags	@""
	.align	4


	//----- nvinfo : EIATTR_CUDA_API_VERSION
	.align		4
        /*0000*/ 	.byte	0x04, 0x37
        /*0002*/ 	.short	(.L_28 - .L_27)
.L_27:
        /*0004*/ 	.word	0x00000082


	//----- nvinfo : EIATTR_KPARAM_INFO
	.align		4
.L_28:
        /*0008*/ 	.byte	0x04, 0x17
        /*000a*/ 	.short	(.L_30 - .L_29)
.L_29:
        /*000c*/ 	.word	0x00000000
        /*0010*/ 	.short	0x0001
        /*0012*/ 	.short	0x0008
        /*0014*/ 	.byte	0x00, 0xf5, 0x21, 0x00


	//----- nvinfo : EIATTR_KPARAM_INFO
	.align		4
.L_30:
        /*0018*/ 	.byte	0x04, 0x17
        /*001a*/ 	.short	(.L_32 - .L_31)
.L_31:
        /*001c*/ 	.word	0x00000000
        /*0020*/ 	.short	0x0000
        /*0022*/ 	.short	0x0000
        /*0024*/ 	.byte	0x00, 0xf5, 0x21, 0x00


	//----- nvinfo : EIATTR_SPARSE_MMA_MASK
	.align		4
.L_32:
        /*0028*/ 	.byte	0x03, 0x50
        /*002a*/ 	.short	0x0000


	//----- nvinfo : EIATTR_MAXREG_COUNT
	.align		4
        /*002c*/ 	.byte	0x03, 0x1b
        /*002e*/ 	.short	0x00ff


	//----- nvinfo : EIATTR_NUM_BARRIERS
	.align		4
        /*0030*/ 	.byte	0x02, 0x4c
        /*0032*/ 	.byte	0x01
	.zero		1


	//----- nvinfo : EIATTR_MERCURY_ISA_VERSION
	.align		4
        /*0034*/ 	.byte	0x03, 0x5f
        /*0036*/ 	.short	0x0101


	//----- nvinfo : EIATTR_VRC_CTA_INIT_COUNT
	.align		4
        /*0038*/ 	.byte	0x02, 0x4a
	.zero		1
	.zero		1


	//----- nvinfo : EIATTR_EXIT_INSTR_OFFSETS
	.align		4
        /*003c*/ 	.byte	0x04, 0x1c
        /*003e*/ 	.short	(.L_34 - .L_33)


	//   ....[0]....
.L_33:
        /*0040*/ 	.word	0x00000a40


	//----- nvinfo : EIATTR_CRS_STACK_SIZE
	.align		4
.L_34:
        /*0044*/ 	.byte	0x04, 0x1e
        /*0046*/ 	.short	(.L_36 - .L_35)
.L_35:
        /*0048*/ 	.word	0x00000000


	//----- nvinfo : EIATTR_CBANK_PARAM_SIZE
	.align		4
.L_36:
        /*004c*/ 	.byte	0x03, 0x19
        /*004e*/ 	.short	0x0010


	//----- nvinfo : EIATTR_PARAM_CBANK
	.align		4
        /*0050*/ 	.byte	0x04, 0x0a
        /*0052*/ 	.short	(.L_38 - .L_37)
	.align		4
.L_37:
        /*0054*/ 	.word	index@(.nv.constant0._Z12GPU_Shared_KPiS_)
        /*0058*/ 	.short	0x0380
        /*005a*/ 	.short	0x0010


	//----- nvinfo : EIATTR_SW_WAR
	.align		4
.L_38:
        /*005c*/ 	.byte	0x04, 0x36
        /*005e*/ 	.short	(.L_40 - .L_39)
.L_39:
        /*0060*/ 	.word	0x00000008
.L_40:


//--------------------- .nv.info._Z15init_gol_kernelP17curandStateXORWOWPif --------------------------
	.section	.nv.info._Z15init_gol_kernelP17curandStateXORWOWPif,"",@"SHT_CUDA_INFO"
	.sectionflags	@""
	.align	4


	//----- nvinfo : EIATTR_CUDA_API_VERSION
	.align		4
        /*0000*/ 	.byte	0x04, 0x37
        /*0002*/ 	.short	(.L_42 - .L_41)
.L_41:
        /*0004*/ 	.word	0x00000082


	//----- nvinfo : EIATTR_KPARAM_INFO
	.align		4
.L_42:
        /*0008*/ 	.byte	0x04, 0x17
        /*000a*/ 	.short	(.L_44 - .L_43)
.L_43:
        /*000c*/ 	.word	0x00000000
        /*0010*/ 	.short	0x0002
        /*0012*/ 	.short	0x0010
        /*0014*/ 	.byte	0x00, 0xf0, 0x11, 0x00


	//----- nvinfo : EIATTR_KPARAM_INFO
	.align		4
.L_44:
        /*0018*/ 	.byte	0x04, 0x17
        /*001a*/ 	.short	(.L_46 - .L_45)
.L_45:
        /*001c*/ 	.word	0x00000000
        /*0020*/ 	.short	0x0001
        /*0022*/ 	.short	0x0008
        /*0024*/ 	.byte	0x00, 0xf5, 0x21, 0x00


	//----- nvinfo : EIATTR_KPARAM_INFO
	.align		4
.L_46:
        /*0028*/ 	.byte	0x04, 0x17
        /*002a*/ 	.short	(.L_48 - .L_47)
.L_47:
        /*002c*/ 	.word	0x00000000
        /*0030*/ 	.short	0x0000
        /*0032*/ 	.short	0x0000
        /*0034*/ 	.byte	0x00, 0xf5, 0x21, 0x00


	//----- nvinfo : EIATTR_SPARSE_MMA_MASK
	.align		4
.L_48:
        /*0038*/ 	.byte	0x03, 0x50
        /*003a*/ 	.short	0x0000


	//----- nvinfo : EIATTR_MAXREG_COUNT
	.align		4
        /*003c*/ 	.byte	0x03, 0x1b
        /*003e*/ 	.short	0x00ff


	//----- nvinfo : EIATTR_MERCURY_ISA_VERSION
	.align		4
        /*0040*/ 	.byte	0x03, 0x5f
        /*0042*/ 	.short	0x0101


	//----- nvinfo : EIATTR_VRC_CTA_INIT_COUNT
	.align		4
        /*0044*/ 	.byte	0x02, 0x4a
	.zero		1
	.zero		1


	//----- nvinfo : EIATTR_EXIT_INSTR_OFFSETS
	.align		4
        /*0048*/ 	.byte	0x04, 0x1c
        /*004a*/ 	.short	(.L_50 - .L_49)


	//   ....[0]....
.L_49:
        /*004c*/ 	.word	0x000002a0


	//----- nvinfo : EIATTR_CBANK_PARAM_SIZE
	.align		4
.L_50:
        /*0050*/ 	.byte	0x03, 0x19
        /*0052*/ 	.short	0x0014


	//----- nvinfo : EIATTR_PARAM_CBANK
	.align		4
        /*0054*/ 	.byte	0x04, 0x0a
        /*0056*/ 	.short	(.L_52 - .L_51)
	.align		4
.L_51:
        /*0058*/ 	.word	index@(.nv.constant0._Z15init_gol_kernelP17curandStateXORWOWPif)
        /*005c*/ 	.short	0x0380
        /*005e*/ 	.short	0x0014


	//----- nvinfo : EIATTR_SW_WAR
	.align		4
.L_52:
        /*0060*/ 	.byte	0x04, 0x36
        /*0062*/ 	.short	(.L_54 - .L_53)
.L_53:
        /*0064*/ 	.word	0x00000008
.L_54:


//--------------------- .nv.info._Z17setup_rand_kernelyP17curandStateXORWOW --------------------------
	.section	.nv.info._Z17setup_rand_kernelyP17curandStateXORWOW,"",@"SHT_CUDA_INFO"
	.sectionflags	@""
	.align	4


	//----- nvinfo : EIATTR_CUDA_API_VERSION
	.align		4
        /*0000*/ 	.byte	0x04, 0x37
        /*0002*/ 	.short	(.L_56 - .L_55)
.L_55:
        /*0004*/ 	.word	0x00000082


	//----- nvinfo : EIATTR_KPARAM_INFO
	.align		4
.L_56:
        /*0008*/ 	.byte	0x04, 0x17
        /*000a*/ 	.short	(.L_58 - .L_57)
.L_57:
        /*000c*/ 	.word	0x00000000
        /*0010*/ 	.short	0x0001
        /*0012*/ 	.short	0x0008
        /*0014*/ 	.byte	0x00, 0xf5, 0x21, 0x00


	//----- nvinfo : EIATTR_KPARAM_INFO
	.align		4
.L_58:
        /*0018*/ 	.byte	0x04, 0x17
        /*001a*/ 	.short	(.L_60 - .L_59)
.L_59:
        /*001c*/ 	.word	0x00000000
        /*0020*/ 	.short	0x0000
        /*0022*/ 	.short	0x0000
        /*0024*/ 	.byte	0x00, 0xf0, 0x21, 0x00


	//----- nvinfo : EIATTR_SPARSE_MMA_MASK
	.align		4
.L_60:
        /*0028*/ 	.byte	0x03, 0x50
        /*002a*/ 	.short	0x0000


	//----- nvinfo : EIATTR_MAXREG_COUNT
	.align		4
        /*002c*/ 	.byte	0x03, 0x1b
        /*002e*/ 	.short	0x00ff


	//----- nvinfo : EIATTR_MERCURY_ISA_VERSION
	.align		4
        /*0030*/ 	.byte	0x03, 0x5f
        /*0032*/ 	.short	0x0101


	//----- nvinfo : EIATTR_VRC_CTA_INIT_COUNT
	.align		4
        /*0034*/ 	.byte	0x02, 0x4a
	.zero		1
	.zero		1


	//----- nvinfo : EIATTR_EXIT_INSTR_OFFSETS
	.align		4
        /*0038*/ 	.byte	0x04, 0x1c
        /*003a*/ 	.short	(.L_62 - .L_61)


	//   ....[0]....
.L_61:
        /*003c*/ 	.word	0x00000f40


	//----- nvinfo : EIATTR_CRS_STACK_SIZE
	.align		4
.L_62:
        /*0040*/ 	.byte	0x04, 0x1e
        /*0042*/ 	.short	(.L_64 - .L_63)
.L_63:
        /*0044*/ 	.word	0x00000000


	//----- nvinfo : EIATTR_CBANK_PARAM_SIZE
	.align		4
.L_64:
        /*0048*/ 	.byte	0x03, 0x19
        /*004a*/ 	.short	0x0010


	//----- nvinfo : EIATTR_PARAM_CBANK
	.align		4
        /*004c*/ 	.byte	0x04, 0x0a
        /*004e*/ 	.short	(.L_66 - .L_65)
	.align		4
.L_65:
        /*0050*/ 	.word	index@(.nv.constant0._Z17setup_rand_kernelyP17curandStateXORWOW)
        /*0054*/ 	.short	0x0380
        /*0056*/ 	.short	0x0010


	//----- nvinfo : EIATTR_SW_WAR
	.align		4
.L_66:
        /*0058*/ 	.byte	0x04, 0x36
        /*005a*/ 	.short	(.L_68 - .L_67)
.L_67:
        /*005c*/ 	.word	0x00000008
.L_68:


//--------------------- .nv.callgraph             --------------------------
	.section	.nv.callgraph,"",@"SHT_CUDA_CALLGRAPH"
	.align	4
	.sectionentsize	8
	.align		4
        /*0000*/ 	.word	0x00000000
	.align		4
        /*0004*/ 	.word	0xffffffff
	.align		4
        /*0008*/ 	.word	0x00000000
	.align		4
        /*000c*/ 	.word	0xfffffffe
	.align		4
        /*0010*/ 	.word	0x00000000
	.align		4
        /*0014*/ 	.word	0xfffffffd
	.align		4
        /*0018*/ 	.word	0x00000000
	.align		4
        /*001c*/ 	.word	0xfffffffc


//--------------------- .nv.constant4             --------------------------
	.section	.nv.constant4,"a",@progbits
	.align	8
	.align		8
.nv.constant4:
        /*0000*/ 	.dword	precalc_xorwow_matrix
	.align		8
        /*0008*/ 	.dword	precalc_xorwow_offset_matrix
	.align		8
        /*0010*/ 	.dword	mrg32k3aM1
	.align		8
        /*0018*/ 	.dword	mrg32k3aM2
	.align		8
        /*0020*/ 	.dword	mrg32k3aM1SubSeq
	.align		8
        /*0028*/ 	.dword	mrg32k3aM2SubSeq
	.align		8
        /*0030*/ 	.dword	mrg32k3aM1Seq
	.align		8
        /*0038*/ 	.dword	mrg32k3aM2Seq


//--------------------- .nv.constant3             --------------------------
	.section	.nv.constant3,"a",@progbits
	.align	8
.nv.constant3:
	.type		__cr_lgamma_table,@object
	.size		__cr_lgamma_table,(.L_8 - __cr_lgamma_table)
__cr_lgamma_table:
        /*0000*/ 	.byte	0x00, 0x00, 0x00, 0x00, 0x00, 0x00, 0x00, 0x00, 0x00, 0x00, 0x00, 0x00, 0x00, 0x00, 0x00, 0x00
        /*0010*/ 	.byte	0xef, 0x39, 0xfa, 0xfe, 0x42, 0x2e, 0xe6, 0x3f, 0x02, 0x20, 0x2a, 0xfa, 0x0b, 0xab, 0xfc, 0x3f
        /*0020*/ 	.byte	0xf9, 0x2c, 0x92, 0x7c, 0xa7, 0x6c, 0x09, 0x40, 0xc9, 0x79, 0x44, 0x3c, 0x64, 0x26, 0x13, 0x40
        /*0030*/ 	.byte	0xca, 0x01, 0xcf, 0x3a, 0x27, 0x51, 0x1a, 0x40, 0x30, 0xcc, 0x2d, 0xf3, 0xe1, 0x0c, 0x21, 0x40
        /*0040*/ 	.byte	0x0d, 0xb7, 0xfc, 0x82, 0x8e, 0x35, 0x25, 0x40
.L_8:


//--------------------- .text._Z12GPU_Shared_KPiS_ --------------------------
	.section	.text._Z12GPU_Shared_KPiS_,"ax",@progbits
	.align	128
        .global         _Z12GPU_Shared_KPiS_
        .type           _Z12GPU_Shared_KPiS_,@function
        .size           _Z12GPU_Shared_KPiS_,(.L_x_22 - _Z12GPU_Shared_KPiS_)
        .other          _Z12GPU_Shared_KPiS_,@"STO_CUDA_ENTRY STV_DEFAULT"
_Z12GPU_Shared_KPiS_:
.text._Z12GPU_Shared_KPiS_:
[----:B------:R-:W-:Y:S01]  /*0000*/  LDC R1, c[0x0][0x37c] ;  /* 0x0000df00ff017b82 */ /* 0x000fe20000000800 */
[----:B------:R-:W0:Y:S01]  /*0010*/  S2R R7, SR_TID.Y ;  /* 0x0000000000077919 */ /* 0x000e220000002200 */
[----:B------:R-:W1:Y:S06]  /*0020*/  LDCU UR4, c[0x0][0x360] ;  /* 0x00006c00ff0477ac */ /* 0x000e6c0008000800 */
[----:B------:R-:W2:Y:S01]  /*0030*/  LDC.64 R2, c[0x0][0x388] ;  /* 0x0000e200ff027b82 */ /* 0x000ea20000000a00 */
[----:B------:R-:W0:Y:S01]  /*0040*/  S2R R0, SR_CTAID.Y ;  /* 0x0000000000007919 */ /* 0x000e220000002600 */
[----:B------:R-:W0:Y:S01]  /*0050*/  LDCU UR8, c[0x0][0x364] ;  /* 0x00006c80ff0877ac */ /* 0x000e220008000800 */
[----:B------:R-:W3:Y:S01]  /*0060*/  S2R R15, SR_TID.X ;  /* 0x00000000000f7919 */ /* 0x000ee20000002100 */
[----:B------:R-:W4:Y:S04]  /*0070*/  LDCU.64 UR6, c[0x0][0x358] ;  /* 0x00006b00ff0677ac */ /* 0x000f280008000a00 */
[----:B------:R-:W1:Y:S01]  /*0080*/  LDC R14, c[0x0][0x370] ;  /* 0x0000dc00ff0e7b82 */ /* 0x000e620000000800 */
[----:B------:R-:W3:Y:S01]  /*0090*/  S2R R10, SR_CTAID.X ;  /* 0x00000000000a7919 */ /* 0x000ee20000002500 */
[----:B-1----:R-:W-:-:S02]  /*00a0*/  IMAD R14, R14, UR4, RZ ;  /* 0x000000040e0e7c24 */ /* 0x002fc4000f8e02ff */
[----:B0-----:R-:W-:-:S04]  /*00b0*/  IMAD R17, R0, UR8, R7 ;  /* 0x0000000800117c24 */ /* 0x001fc8000f8e0207 */
[----:B------:R-:W-:Y:S02]  /*00c0*/  IMAD R5, R17, R14, RZ ;  /* 0x0000000e11057224 */ /* 0x000fe400078e02ff */
[----:B---3--:R-:W-:-:S04]  /*00d0*/  IMAD R10, R10, UR4, R15 ;  /* 0x000000040a0a7c24 */ /* 0x008fc8000f8e020f */
[----:B------:R-:W-:-:S04]  /*00e0*/  IMAD.IADD R11, R10, 0x1, R5 ;  /* 0x000000010a0b7824 */ /* 0x000fc800078e0205 */
[----:B--2---:R-:W-:-:S06]  /*00f0*/  IMAD.WIDE.U32 R8, R11, 0x4, R2 ;  /* 0x000000040b087825 */ /* 0x004fcc00078e0002 */
[----:B----4-:R-:W2:Y:S01]  /*0100*/  LDG.E R9, desc[UR6][R8.64] ;  /* 0x0000000608097981 */ /* 0x010ea2000c1e1900 */
[----:B------:R-:W-:Y:S01]  /*0110*/  MOV R16, 0x400 ;  /* 0x0000040000107802 */ /* 0x000fe20000000f00 */
[----:B------:R-:W-:Y:S01]  /*0120*/  UIADD3 UR4, UPT, UPT, UR4, -0x1, URZ ;  /* 0xffffffff04047890 */ /* 0x000fe2000fffe0ff */
[----:B------:R-:W-:Y:S01]  /*0130*/  ISETP.NE.AND P1, PT, R7, RZ, PT ;  /* 0x000000ff0700720c */ /* 0x000fe20003f25270 */
[----:B------:R-:W0:Y:S01]  /*0140*/  S2R R13, SR_CgaCtaId ;  /* 0x00000000000d7919 */ /* 0x000e220000008800 */
[----:B------:R-:W-:Y:S01]  /*0150*/  UIADD3 UR5, UPT, UPT, UR8, -0x1, URZ ;  /* 0xffffffff08057890 */ /* 0x000fe2000fffe0ff */
[----:B------:R-:W-:Y:S01]  /*0160*/  BSSY.RECONVERGENT B0, `(.L_x_0) ;  /* 0x0000069000007945 */ /* 0x000fe20003800200 */
[----:B------:R-:W-:-:S04]  /*0170*/  ISETP.NE.AND P0, PT, R15, RZ, P1 ;  /* 0x000000ff0f00720c */ /* 0x000fc80000f05270 */
[----:B------:R-:W-:Y:S02]  /*0180*/  ISETP.LT.U32.AND P0, PT, R15, UR4, P0 ;  /* 0x000000040f007c0c */ /* 0x000fe40008701070 */
[----:B------:R-:W-:Y:S02]  /*0190*/  ISETP.LT.U32.AND P2, PT, R7, UR5, PT ;  /* 0x0000000507007c0c */ /* 0x000fe4000bf41070 */
[----:B0-----:R-:W-:-:S05]  /*01a0*/  LEA R16, R13, R16, 0x18 ;  /* 0x000000100d107211 */ /* 0x001fca00078ec0ff */
[----:B------:R-:W-:-:S04]  /*01b0*/  IMAD R18, R15, 0x88, R16 ;  /* 0x000000880f127824 */ /* 0x000fc800078e0210 */
[----:B------:R-:W-:-:S05]  /*01c0*/  IMAD R0, R7, 0x4, R18 ;  /* 0x0000000407007824 */ /* 0x000fca00078e0212 */
[----:B--2---:R0:W-:Y:S01]  /*01d0*/  STS [R0+0x8c], R9 ;  /* 0x00008c0900007388 */ /* 0x0041e20000000800 */
[----:B------:R-:W-:Y:S05]  /*01e0*/  @P0 BRA P2, `(.L_x_1) ;  /* 0x0000000400800947 */ /* 0x000fea0001000000 */
[----:B------:R-:W1:Y:S01]  /*01f0*/  I2F.U32.RP R4, R14 ;  /* 0x0000000e00047306 */ /* 0x000e620000209000 */
[----:B------:R-:W-:Y:S01]  /*0200*/  IMAD.MOV R13, RZ, RZ, -R14 ;  /* 0x000000ffff0d7224 */ /* 0x000fe200078e0a0e */
[----:B------:R-:W-:Y:S02]  /*0210*/  ISETP.NE.U32.AND P5, PT, R14, RZ, PT ;  /* 0x000000ff0e00720c */ /* 0x000fe40003fa5070 */
[----:B------:R-:W-:Y:S02]  /*0220*/  ISETP.GT.AND P3, PT, R10, RZ, PT ;  /* 0x000000ff0a00720c */ /* 0x000fe40003f64270 */
[----:B------:R-:W-:Y:S02]  /*0230*/  ISETP.NE.AND P2, PT, R15, RZ, PT ;  /* 0x000000ff0f00720c */ /* 0x000fe40003f45270 */
[----:B-1----:R-:W1:Y:S02]  /*0240*/  MUFU.RCP R4, R4 ;  /* 0x0000000400047308 */ /* 0x002e640000001000 */
[----:B-1----:R-:W-:-:S02]  /*0250*/  IADD3 R8, PT, PT, R4, 0xffffffe, RZ ;  /* 0x0ffffffe04087810 */ /* 0x002fc40007ffe0ff */
[----:B------:R-:W-:-:S04]  /*0260*/  IADD3 R4, PT, PT, R14, -0x1, RZ ;  /* 0xffffffff0e047810 */ /* 0x000fc80007ffe0ff */
[----:B0-----:R0:W1:Y:S01]  /*0270*/  F2I.FTZ.U32.TRUNC.NTZ R9, R8 ;  /* 0x0000000800097305 */ /* 0x001062000021f000 */
[----:B------:R-:W-:Y:S01]  /*0280*/  SEL R4, R4, RZ, !P3 ;  /* 0x000000ff04047207 */ /* 0x000fe20005800000 */
[----:B0-----:R-:W-:Y:S02]  /*0290*/  IMAD.MOV.U32 R8, RZ, RZ, RZ ;  /* 0x000000ffff087224 */ /* 0x001fe400078e00ff */
[----:B-1----:R-:W-:-:S04]  /*02a0*/  IMAD R13, R13, R9, RZ ;  /* 0x000000090d0d7224 */ /* 0x002fc800078e02ff */
[----:B------:R-:W-:Y:S01]  /*02b0*/  IMAD.HI.U32 R6, R9, R13, R8 ;  /* 0x0000000d09067227 */ /* 0x000fe200078e0008 */
[C---:B------:R-:W-:Y:S02]  /*02c0*/  IADD3 R13, PT, PT, R10.reuse, 0x1, RZ ;  /* 0x000000010a0d7810 */ /* 0x040fe40007ffe0ff */
[----:B------:R-:W-:-:S03]  /*02d0*/  VIMNMX R9, PT, PT, R10, 0x1, !PT ;  /* 0x000000010a097848 */ /* 0x000fc60007fe0100 */
[----:B------:R-:W-:Y:S01]  /*02e0*/  IMAD.HI.U32 R6, R6, R13, RZ ;  /* 0x0000000d06067227 */ /* 0x000fe200078e00ff */
[----:B------:R-:W-:-:S03]  /*02f0*/  IADD3 R12, PT, PT, R9, -0x1, R4 ;  /* 0xffffffff090c7810 */ /* 0x000fc60007ffe004 */
[----:B------:R-:W-:Y:S02]  /*0300*/  IMAD.MOV R6, RZ, RZ, -R6 ;  /* 0x000000ffff067224 */ /* 0x000fe400078e0a06 */
[----:B------:R-:W-:Y:S02]  /*0310*/  @!P2 IMAD.IADD R9, R5, 0x1, R12 ;  /* 0x000000010509a824 */ /* 0x000fe400078e020c */
[----:B------:R-:W-:Y:S02]  /*0320*/  IMAD R13, R14, R6, R13 ;  /* 0x000000060e0d7224 */ /* 0x000fe400078e020d */
[----:B------:R-:W-:-:S03]  /*0330*/  @!P2 IMAD.WIDE.U32 R8, R9, 0x4, R2 ;  /* 0x000000040908a825 */ /* 0x000fc600078e0002 */
[C---:B------:R-:W-:Y:S02]  /*0340*/  ISETP.GE.U32.AND P0, PT, R13.reuse, R14, PT ;  /* 0x0000000e0d00720c */ /* 0x040fe40003f06070 */
[----:B------:R0:W5:Y:S11]  /*0350*/  @!P2 LDG.E R19, desc[UR6][R8.64] ;  /* 0x000000060813a981 */ /* 0x000176000c1e1900 */
[----:B------:R-:W-:Y:S01]  /*0360*/  @P0 IMAD.IADD R13, R13, 0x1, -R14 ;  /* 0x000000010d0d0824 */ /* 0x000fe200078e0a0e */
[----:B------:R-:W-:-:S04]  /*0370*/  ISETP.NE.AND P0, PT, R15, UR4, PT ;  /* 0x000000040f007c0c */ /* 0x000fc8000bf05270 */
[----:B------:R-:W-:-:S13]  /*0380*/  ISETP.GE.U32.AND P4, PT, R13, R14, PT ;  /* 0x0000000e0d00720c */ /* 0x000fda0003f86070 */
[----:B------:R-:W-:Y:S01]  /*0390*/  @P4 IMAD.IADD R13, R13, 0x1, -R14 ;  /* 0x000000010d0d4824 */ /* 0x000fe200078e0a0e */
[----:B------:R-:W-:-:S04]  /*03a0*/  @!P5 LOP3.LUT R13, RZ, R14, RZ, 0x33, !PT ;  /* 0x0000000eff0dd212 */ /* 0x000fc800078e33ff */
[----:B------:R-:W-:-:S05]  /*03b0*/  @!P0 IADD3 R5, PT, PT, R5, R13, RZ ;  /* 0x0000000d05058210 */ /* 0x000fca0007ffe0ff */
[----:B------:R-:W-:-:S05]  /*03c0*/  @!P0 IMAD.WIDE.U32 R4, R5, 0x4, R2 ;  /* 0x0000000405048825 */ /* 0x000fca00078e0002 */
[----:B------:R0:W5:Y:S01]  /*03d0*/  @!P0 LDG.E R21, desc[UR6][R4.64] ;  /* 0x0000000604158981 */ /* 0x000162000c1e1900 */
[----:B------:R-:W1:Y:S01]  /*03e0*/  LDC R22, c[0x0][0x374] ;  /* 0x0000dd00ff167b82 */ /* 0x000e620000000800 */
[----:B------:R-:W-:Y:S01]  /*03f0*/  BSSY.RECONVERGENT B1, `(.L_x_2) ;  /* 0x0000019000017945 */ /* 0x000fe20003800200 */
[C---:B------:R-:W-:Y:S01]  /*0400*/  ISETP.NE.AND P3, PT, R7.reuse, UR5, PT ;  /* 0x0000000507007c0c */ /* 0x040fe2000bf65270 */
[----:B------:R-:W-:Y:S02]  /*0410*/  IMAD R20, R7, 0x4, R16 ;  /* 0x0000000407147824 */ /* 0x000fe400078e0210 */
[----:B-1----:R-:W-:Y:S01]  /*0420*/  IMAD R22, R22, UR8, RZ ;  /* 0x0000000816167c24 */ /* 0x002fe2000f8e02ff */
[----:B0-----:R-:W-:Y:S09]  /*0430*/  @P1 BRA `(.L_x_3) ;  /* 0x0000000000501947 */ /* 0x001ff20003800000 */
[----:B------:R-:W-:Y:S01]  /*0440*/  VIADD R5, R22, 0xffffffff ;  /* 0xffffffff16057836 */ /* 0x000fe20000000000 */
[C---:B------:R-:W-:Y:S02]  /*0450*/  ISETP.NE.AND P1, PT, R17.reuse, RZ, PT ;  /* 0x000000ff1100720c */ /* 0x040fe40003f25270 */
[----:B------:R-:W-:Y:S02]  /*0460*/  VIMNMX.U32 R4, PT, PT, R17, 0x1, !PT ;  /* 0x0000000111047848 */ /* 0x000fe40007fe0000 */
[----:B------:R-:W-:Y:S02]  /*0470*/  SEL R5, R5, RZ, !P1 ;  /* 0x000000ff05057207 */ /* 0x000fe40004800000 */
[C---:B------:R-:W-:Y:S02]  /*0480*/  ISETP.NE.AND P1, PT, R15.reuse, RZ, PT ;  /* 0x000000ff0f00720c */ /* 0x040fe40003f25270 */
[----:B------:R-:W-:Y:S02]  /*0490*/  ISETP.NE.AND P4, PT, R15, UR4, PT ;  /* 0x000000040f007c0c */ /* 0x000fe4000bf85270 */
[----:B------:R-:W-:-:S05]  /*04a0*/  IADD3 R5, PT, PT, R4, -0x1, R5 ;  /* 0xffffffff04057810 */ /* 0x000fca0007ffe005 */
[----:B------:R-:W-:-:S04]  /*04b0*/  IMAD R5, R14, R5, RZ ;  /* 0x000000050e057224 */ /* 0x000fc800078e02ff */
[--C-:B------:R-:W-:Y:S01]  /*04c0*/  @!P1 IMAD.IADD R9, R12, 0x1, R5.reuse ;  /* 0x000000010c099824 */ /* 0x100fe200078e0205 */
[----:B------:R-:W-:Y:S01]  /*04d0*/  IADD3 R7, PT, PT, R10, R5, RZ ;  /* 0x000000050a077210 */ /* 0x000fe20007ffe0ff */
[----:B------:R-:W-:-:S04]  /*04e0*/  @!P4 IMAD.IADD R23, R13, 0x1, R5 ;  /* 0x000000010d17c824 */ /* 0x000fc800078e0205 */
[----:B------:R-:W-:-:S04]  /*04f0*/  IMAD.WIDE.U32 R4, R7, 0x4, R2 ;  /* 0x0000000407047825 */ /* 0x000fc800078e0002 */
[--C-:B------:R-:W-:Y:S02]  /*0500*/  @!P1 IMAD.WIDE.U32 R6, R9, 0x4, R2.reuse ;  /* 0x0000000409069825 */ /* 0x100fe400078e0002 */
[----:B------:R-:W2:Y:S02]  /*0510*/  LDG.E R5, desc[UR6][R4.64] ;  /* 0x0000000604057981 */ /* 0x000ea4000c1e1900 */
[----:B------:R-:W-:Y:S02]  /*0520*/  @!P4 IMAD.WIDE.U32 R8, R23, 0x4, R2 ;  /* 0x000000041708c825 */ /* 0x000fe400078e0002 */
[----:B------:R-:W3:Y:S04]  /*0530*/  @!P1 LDG.E R7, desc[UR6][R6.64] ;  /* 0x0000000606079981 */ /* 0x000ee8000c1e1900 */
[----:B------:R-:W4:Y:S04]  /*0540*/  @!P4 LDG.E R9, desc[UR6][R8.64] ;  /* 0x000000060809c981 */ /* 0x000f28000c1e1900 */
[----:B--2---:R0:W-:Y:S04]  /*0550*/  STS [R18+0x88], R5 ;  /* 0x0000880512007388 */ /* 0x0041e80000000800 */
[----:B---3--:R0:W-:Y:S04]  /*0560*/  @!P1 STS [R16], R7 ;  /* 0x0000000710009388 */ /* 0x0081e80000000800 */
[----:B----4-:R0:W-:Y:S02]  /*0570*/  @!P4 STS [R18+0x110], R9 ;  /* 0x000110091200c388 */ /* 0x0101e40000000800 */
.L_x_3:
[----:B------:R-:W-:Y:S05]  /*0580*/  BSYNC.RECONVERGENT B1 ;  /* 0x0000000000017941 */ /* 0x000fea0003800200 */
.L_x_2:
[----:B------:R-:W-:Y:S04]  /*0590*/  BSSY.RECONVERGENT B1, `(.L_x_4) ;  /* 0x0000023000017945 */ /* 0x000fe80003800200 */
[----:B------:R-:W-:Y:S05]  /*05a0*/  @P3 BRA `(.L_x_5) ;  /* 0x0000000000843947 */ /* 0x000fea0003800000 */
[----:B------:R-:W1:Y:S01]  /*05b0*/  I2F.U32.RP R6, R22 ;  /* 0x0000001600067306 */ /* 0x000e620000209000 */
[----:B0-----:R-:W-:Y:S01]  /*05c0*/  IMAD.MOV R7, RZ, RZ, -R22 ;  /* 0x000000ffff077224 */ /* 0x001fe200078e0a16 */
[----:B------:R-:W-:Y:S02]  /*05d0*/  IADD3 R17, PT, PT, R17, 0x1, RZ ;  /* 0x0000000111117810 */ /* 0x000fe40007ffe0ff */
[----:B------:R-:W-:Y:S02]  /*05e0*/  ISETP.NE.U32.AND P3, PT, R22, RZ, PT ;  /* 0x000000ff1600720c */ /* 0x000fe40003f65070 */
[----:B------:R-:W-:Y:S02]  /*05f0*/  ISETP.NE.AND P4, PT, R15, UR4, PT ;  /* 0x000000040f007c0c */ /* 0x000fe4000bf85270 */
[----:B-1----:R-:W0:Y:S02]  /*0600*/  MUFU.RCP R6, R6 ;  /* 0x0000000600067308 */ /* 0x002e240000001000 */
[----:B0-----:R-:W-:-:S06]  /*0610*/  IADD3 R4, PT, PT, R6, 0xffffffe, RZ ;  /* 0x0ffffffe06047810 */ /* 0x001fcc0007ffe0ff */
[----:B------:R0:W1:Y:S02]  /*0620*/  F2I.FTZ.U32.TRUNC.NTZ R5, R4 ;  /* 0x0000000400057305 */ /* 0x000064000021f000 */
[----:B0-----:R-:W-:Y:S02]  /*0630*/  IMAD.MOV.U32 R4, RZ, RZ, RZ ;  /* 0x000000ffff047224 */ /* 0x001fe400078e00ff */
[----:B-1----:R-:W-:-:S04]  /*0640*/  IMAD R7, R7, R5, RZ ;  /* 0x0000000507077224 */ /* 0x002fc800078e02ff */
[----:B------:R-:W-:-:S06]  /*0650*/  IMAD.HI.U32 R8, R5, R7, R4 ;  /* 0x0000000705087227 */ /* 0x000fcc00078e0004 */
[----:B------:R-:W-:-:S04]  /*0660*/  IMAD.HI.U32 R8, R8, R17, RZ ;  /* 0x0000001108087227 */ /* 0x000fc800078e00ff */
[----:B------:R-:W-:-:S04]  /*0670*/  IMAD.MOV R8, RZ, RZ, -R8 ;  /* 0x000000ffff087224 */ /* 0x000fc800078e0a08 */
[----:B------:R-:W-:-:S05]  /*0680*/  IMAD R17, R22, R8, R17 ;  /* 0x0000000816117224 */ /* 0x000fca00078e0211 */
[----:B------:R-:W-:-:S13]  /*0690*/  ISETP.GE.U32.AND P1, PT, R17, R22, PT ;  /* 0x000000161100720c */ /* 0x000fda0003f26070 */
[----:B------:R-:W-:-:S05]  /*06a0*/  @P1 IMAD.IADD R17, R17, 0x1, -R22 ;  /* 0x0000000111111824 */ /* 0x000fca00078e0a16 */
[----:B------:R-:W-:-:S13]  /*06b0*/  ISETP.GE.U32.AND P1, PT, R17, R22, PT ;  /* 0x000000161100720c */ /* 0x000fda0003f26070 */
[----:B------:R-:W-:Y:S02]  /*06c0*/  @P1 IADD3 R17, PT, PT, -R22, R17, RZ ;  /* 0x0000001116111210 */ /* 0x000fe40007ffe1ff */
[----:B------:R-:W-:Y:S02]  /*06d0*/  ISETP.NE.AND P1, PT, R15, RZ, PT ;  /* 0x000000ff0f00720c */ /* 0x000fe40003f25270 */
[----:B------:R-:W-:-:S05]  /*06e0*/  @!P3 LOP3.LUT R17, RZ, R22, RZ, 0x33, !PT ;  /* 0x00000016ff11b212 */ /* 0x000fca00078e33ff */
[----:B------:R-:W-:-:S04]  /*06f0*/  IMAD R17, R14, R17, RZ ;  /* 0x000000110e117224 */ /* 0x000fc800078e02ff */
[--C-:B------:R-:W-:Y:S01]  /*0700*/  IMAD.IADD R5, R10, 0x1, R17.reuse ;  /* 0x000000010a057824 */ /* 0x100fe200078e0211 */
[----:B------:R-:W-:Y:S01]  /*0710*/  @!P4 IADD3 R13, PT, PT, R13, R17, RZ ;  /* 0x000000110d0dc210 */ /* 0x000fe20007ffe0ff */
[----:B------:R-:W-:Y:S02]  /*0720*/  @!P1 IMAD.IADD R7, R12, 0x1, R17 ;  /* 0x000000010c079824 */ /* 0x000fe400078e0211 */
[----:B------:R-:W-:-:S04]  /*0730*/  IMAD.WIDE.U32 R4, R5, 0x4, R2 ;  /* 0x0000000405047825 */ /* 0x000fc800078e0002 */
[--C-:B------:R-:W-:Y:S02]  /*0740*/  @!P1 IMAD.WIDE.U32 R6, R7, 0x4, R2.reuse ;  /* 0x0000000407069825 */ /* 0x100fe400078e0002 */
[----:B------:R-:W2:Y:S02]  /*0750*/  LDG.E R5, desc[UR6][R4.64] ;  /* 0x0000000604057981 */ /* 0x000ea4000c1e1900 */
[----:B------:R-:W-:Y:S02]  /*0760*/  @!P4 IMAD.WIDE.U32 R2, R13, 0x4, R2 ;  /* 0x000000040d02c825 */ /* 0x000fe400078e0002 */
[----:B------:R-:W3:Y:S04]  /*0770*/  @!P1 LDG.E R7, desc[UR6][R6.64] ;  /* 0x0000000606079981 */ /* 0x000ee8000c1e1900 */
[----:B------:R-:W4:Y:S04]  /*0780*/  @!P4 LDG.E R3, desc[UR6][R2.64] ;  /* 0x000000060203c981 */ /* 0x000f28000c1e1900 */
[----:B--2---:R1:W-:Y:S04]  /*0790*/  STS [R0+0x90], R5 ;  /* 0x0000900500007388 */ /* 0x0043e80000000800 */
[----:B---3--:R1:W-:Y:S04]  /*07a0*/  @!P1 STS [R20+0x8], R7 ;  /* 0x0000080714009388 */ /* 0x0083e80000000800 */
[----:B----4-:R1:W-:Y:S02]  /*07b0*/  @!P4 STS [R0+0x118], R3 ;  /* 0x000118030000c388 */ /* 0x0103e40000000800 */
.L_x_5:
[----:B------:R-:W-:Y:S05]  /*07c0*/  BSYNC.RECONVERGENT B1 ;  /* 0x0000000000017941 */ /* 0x000fea0003800200 */
.L_x_4:
[----:B-----5:R2:W-:Y:S04]  /*07d0*/  @!P2 STS [R20+0x4], R19 ;  /* 0x000004131400a388 */ /* 0x0205e80000000800 */
[----:B------:R2:W-:Y:S02]  /*07e0*/  @!P0 STS [R0+0x114], R21 ;  /* 0x0001141500008388 */ /* 0x0005e40000000800 */
.L_x_1:
[----:B------:R-:W-:Y:S05]  /*07f0*/  BSYNC.RECONVERGENT B0 ;  /* 0x0000000000007941 */ /* 0x000fea0003800200 */
.L_x_0:
[----:B------:R-:W-:Y:S06]  /*0800*/  BAR.SYNC.DEFER_BLOCKING 0x0 ;  /* 0x0000000000007b1d */ /* 0x000fec0000010000 */
[----:B------:R-:W-:Y:S04]  /*0810*/  BSSY.RECONVERGENT B0, `(.L_x_6) ;  /* 0x000001e000007945 */ /* 0x000fe80003800200 */
[----:B------:R-:W-:Y:S01]  /*0820*/  BSSY.RELIABLE B1, `(.L_x_7) ;  /* 0x0000014000017945 */ /* 0x000fe20003800100 */
[----:B------:R-:W-:Y:S04]  /*0830*/  LDS R2, [R0] ;  /* 0x0000000000027984 */ /* 0x000fe80000000800 */
[----:B-1----:R-:W-:Y:S04]  /*0840*/  LDS R3, [R0+0x88] ;  /* 0x0000880000037984 */ /* 0x002fe80000000800 */
[----:B------:R-:W1:Y:S04]  /*0850*/  LDS R4, [R0+0x110] ;  /* 0x0001100000047984 */ /* 0x000e680000000800 */
[----:B0-----:R-:W-:Y:S04]  /*0860*/  LDS R5, [R0+0x4] ;  /* 0x0000040000057984 */ /* 0x001fe80000000800 */
[----:B------:R-:W0:Y:S04]  /*0870*/  LDS R6, [R0+0x114] ;  /* 0x0001140000067984 */ /* 0x000e280000000800 */
[----:B------:R-:W-:Y:S04]  /*0880*/  LDS R7, [R0+0x8] ;  /* 0x0000080000077984 */ /* 0x000fe80000000800 */
[----:B------:R-:W3:Y:S04]  /*0890*/  LDS R8, [R0+0x90] ;  /* 0x0000900000087984 */ /* 0x000ee80000000800 */
[----:B------:R-:W4:Y:S01]  /*08a0*/  LDS R9, [R0+0x118] ;  /* 0x0001180000097984 */ /* 0x000f220000000800 */
[----:B-1----:R-:W-:-:S04]  /*08b0*/  IADD3 R2, PT, PT, R4, R3, R2 ;  /* 0x0000000304027210 */ /* 0x002fc80007ffe002 */
[----:B0-----:R-:W-:-:S04]  /*08c0*/  IADD3 R2, PT, PT, R6, R2, R5 ;  /* 0x0000000206027210 */ /* 0x001fc80007ffe005 */
[----:B---3--:R-:W-:-:S05]  /*08d0*/  IADD3 R2, PT, PT, R8, R2, R7 ;  /* 0x0000000208027210 */ /* 0x008fca0007ffe007 */
[----:B----4-:R-:W-:-:S05]  /*08e0*/  IMAD.IADD R2, R2, 0x1, R9 ;  /* 0x0000000102027824 */ /* 0x010fca00078e0209 */
[----:B------:R-:W-:-:S13]  /*08f0*/  ISETP.NE.AND P0, PT, R2, 0x3, PT ;  /* 0x000000030200780c */ /* 0x000fda0003f05270 */
[----:B------:R-:W-:Y:S05]  /*0900*/  @P0 BRA `(.L_x_8) ;  /* 0x0000000000140947 */ /* 0x000fea0003800000 */
[----:B------:R-:W0:Y:S01]  /*0910*/  LDS R3, [R0+0x8c] ;  /* 0x00008c0000037984 */ /* 0x000e220000000800 */
[----:B------:R-:W-:Y:S01]  /*0920*/  HFMA2 R5, -RZ, RZ, 0, 5.9604644775390625e-08 ;  /* 0x00000001ff057431 */ /* 0x000fe200000001ff */
[----:B0-----:R-:W-:-:S13]  /*0930*/  ISETP.NE.AND P0, PT, R3, RZ, PT ;  /* 0x000000ff0300720c */ /* 0x001fda0003f05270 */
[----:B------:R-:W-:Y:S05]  /*0940*/  @!P0 BREAK.RELIABLE B1 ;  /* 0x0000000000018942 */ /* 0x000fea0003800100 */
[----:B------:R-:W-:Y:S05]  /*0950*/  @!P0 BRA `(.L_x_9) ;  /* 0x0000000000248947 */ /* 0x000fea0003800000 */
.L_x_8:
[----:B------:R-:W-:Y:S05]  /*0960*/  BSYNC.RELIABLE B1 ;  /* 0x0000000000017941 */ /* 0x000fea0003800100 */
.L_x_7:
[----:B------:R-:W-:-:S04]  /*0970*/  LOP3.LUT R2, R2, 0xfffffffe, RZ, 0xc0, !PT ;  /* 0xfffffffe02027812 */ /* 0x000fc800078ec0ff */
[----:B------:R-:W-:-:S13]  /*0980*/  ISETP.NE.AND P0, PT, R2, 0x2, PT ;  /* 0x000000020200780c */ /* 0x000fda0003f05270 */
[----:B------:R-:W-:Y:S05]  /*0990*/  @P0 BRA `(.L_x_10) ;  /* 0x0000000000100947 */ /* 0x000fea0003800000 */
[----:B--2---:R-:W0:Y:S01]  /*09a0*/  LDS R0, [R0+0x8c] ;  /* 0x00008c0000007984 */ /* 0x004e220000000800 */
[----:B------:R-:W-:Y:S01]  /*09b0*/  IMAD.MOV.U32 R5, RZ, RZ, 0x1 ;  /* 0x00000001ff057424 */ /* 0x000fe200078e00ff */
[----:B0-----:R-:W-:-:S13]  /*09c0*/  ISETP.NE.AND P0, PT, R0, 0x1, PT ;  /* 0x000000010000780c */ /* 0x001fda0003f05270 */
[----:B------:R-:W-:Y:S05]  /*09d0*/  @!P0 BRA `(.L_x_9) ;  /* 0x0000000000048947 */ /* 0x000fea0003800000 */
.L_x_10:
[----:B------:R-:W-:-:S07]  /*09e0*/  MOV R5, RZ ;  /* 0x000000ff00057202 */ /* 0x000fce0000000f00 */
.L_x_9:
[----:B------:R-:W-:Y:S05]  /*09f0*/  BSYNC.RECONVERGENT B0 ;  /* 0x0000000000007941 */ /* 0x000fea0003800200 */
.L_x_6:
[----:B------:R-:W-:Y:S05]  /*0a00*/  WARPSYNC.ALL ;  /* 0x0000000000007948 */ /* 0x000fea0003800000 */
[----:B------:R-:W0:Y:S02]  /*0a10*/  LDC.64 R2, c[0x0][0x380] ;  /* 0x0000e000ff027b82 */ /* 0x000e240000000a00 */
[----:B0-----:R-:W-:-:S05]  /*0a20*/  IMAD.WIDE.U32 R2, R11, 0x4, R2 ;  /* 0x000000040b027825 */ /* 0x001fca00078e0002 */
[----:B------:R-:W-:Y:S01]  /*0a30*/  STG.E desc[UR6][R2.64], R5 ;  /* 0x0000000502007986 */ /* 0x000fe2000c101906 */
[----:B------:R-:W-:Y:S05]  /*0a40*/  EXIT ;  /* 0x000000000000794d */ /* 0x000fea0003800000 */
.L_x_11:
[----:B------:R-:W-:-:S00]  /*0a50*/  BRA `(.L_x_11) ;  /* 0xfffffffc00fc7947 */ /* 0x000fc0000383ffff */
[----:B------:R-:W-:-:S00]  /*0a60*/  NOP ;  /* 0x0000000000007918 */ /* 0x000fc00000000000 */
        /* <DEDUP_REMOVED lines=9> */
.L_x_22:


//--------------------- .text._Z15init_gol_kernelP17curandStateXORWOWPif --------------------------
	.section	.text._Z15init_gol_kernelP17curandStateXORWOWPif,"ax",@progbits
	.align	128
        .global         _Z15init_gol_kernelP17curandStateXORWOWPif
        .type           _Z15init_gol_kernelP17curandStateXORWOWPif,@function
        .size           _Z15init_gol_kernelP17curandStateXORWOWPif,(.L_x_23 - _Z15init_gol_kernelP17curandStateXORWOWPif)
        .other          _Z15init_gol_kernelP17curandStateXORWOWPif,@"STO_CUDA_ENTRY STV_DEFAULT"
_Z15init_gol_kernelP17curandStateXORWOWPif:
.text._Z15init_gol_kernelP17curandStateXORWOWPif:
[----:B------:R-:W-:Y:S01]  /*0000*/  LDC R1, c[0x0][0x37c] ;  /* 0x0000df00ff017b82 */ /* 0x000fe20000000800 */
[----:B------:R-:W0:Y:S01]  /*0010*/  S2R R0, SR_CTAID.X ;  /* 0x0000000000007919 */ /* 0x000e220000002500 */
[----:B------:R-:W0:Y:S06]  /*0020*/  LDCU UR5, c[0x0][0x360] ;  /* 0x00006c00ff0577ac */ /* 0x000e2c0008000800 */
[----:B------:R-:W1:Y:S01]  /*0030*/  LDC.64 R2, c[0x0][0x380] ;  /* 0x0000e000ff027b82 */ /* 0x000e620000000a00 */
[----:B------:R-:W0:Y:S01]  /*0040*/  S2R R5, SR_TID.X ;  /* 0x0000000000057919 */ /* 0x000e220000002100 */
[----:B------:R-:W2:Y:S01]  /*0050*/  LDCU UR8, c[0x0][0x364] ;  /* 0x00006c80ff0877ac */ /* 0x000ea20008000800 */
[----:B------:R-:W3:Y:S01]  /*0060*/  S2R R4, SR_CTAID.Y ;  /* 0x0000000000047919 */ /* 0x000ee20000002600 */
[----:B------:R-:W2:Y:S04]  /*0070*/  LDCU UR4, c[0x0][0x370] ;  /* 0x00006e00ff0477ac */ /* 0x000ea80008000800 */
[----:B------:R-:W4:Y:S01]  /*0080*/  LDC.64 R8, c[0x0][0x388] ;  /* 0x0000e200ff087b82 */ /* 0x000f220000000a00 */
[----:B------:R-:W3:Y:S01]  /*0090*/  S2R R7, SR_TID.Y ;  /* 0x0000000000077919 */ /* 0x000ee20000002200 */
[----:B------:R-:W5:Y:S01]  /*00a0*/  LDCU.64 UR6, c[0x0][0x358] ;  /* 0x00006b00ff0677ac */ /* 0x000f620008000a00 */
[----:B--2---:R-:W-:Y:S01]  /*00b0*/  UIMAD UR4, UR8, UR4, URZ ;  /* 0x00000004080472a4 */ /* 0x004fe2000f8e02ff */
[----:B0-----:R-:W-:-:S02]  /*00c0*/  IMAD R0, R0, UR5, R5 ;  /* 0x0000000500007c24 */ /* 0x001fc4000f8e0205 */
[----:B---3--:R-:W-:-:S04]  /*00d0*/  IMAD R5, R4, UR8, R7 ;  /* 0x0000000804057c24 */ /* 0x008fc8000f8e0207 */
[----:B------:R-:W-:-:S04]  /*00e0*/  IMAD R11, R5, UR4, R0 ;  /* 0x00000004050b7c24 */ /* 0x000fc8000f8e0200 */
[----:B------:R-:W0:Y:S01]  /*00f0*/  LDCU UR4, c[0x0][0x390] ;  /* 0x00007200ff0477ac */ /* 0x000e220008000800 */
[----:B-1----:R-:W-:-:S05]  /*0100*/  IMAD.WIDE R2, R11, 0x30, R2 ;  /* 0x000000300b027825 */ /* 0x002fca00078e0202 */
[----:B-----5:R-:W2:Y:S04]  /*0110*/  LDG.E.64 R12, desc[UR6][R2.64] ;  /* 0x00000006020c7981 */ /* 0x020ea8000c1e1b00 */
[----:B------:R-:W3:Y:S04]  /*0120*/  LDG.E.64 R6, desc[UR6][R2.64+0x10] ;  /* 0x0000100602067981 */ /* 0x000ee8000c1e1b00 */
[----:B------:R-:W5:Y:S01]  /*0130*/  LDG.E.64 R4, desc[UR6][R2.64+0x8] ;  /* 0x0000080602047981 */ /* 0x000f62000c1e1b00 */
[----:B----4-:R-:W-:Y:S01]  /*0140*/  IMAD.WIDE R8, R11, 0x4, R8 ;  /* 0x000000040b087825 */ /* 0x010fe200078e0208 */
[----:B--2---:R-:W-:-:S04]  /*0150*/  SHF.R.U32.HI R0, RZ, 0x2, R13 ;  /* 0x00000002ff007819 */ /* 0x004fc8000001160d */
[----:B------:R-:W-:Y:S01]  /*0160*/  LOP3.LUT R0, R0, R13, RZ, 0x3c, !PT ;  /* 0x0000000d00007212 */ /* 0x000fe200078e3cff */
[----:B---3--:R-:W-:Y:S02]  /*0170*/  IMAD.SHL.U32 R13, R7, 0x10, RZ ;  /* 0x00000010070d7824 */ /* 0x008fe400078e00ff */
[----:B------:R-:W-:Y:S01]  /*0180*/  IMAD.MOV.U32 R14, RZ, RZ, R7 ;  /* 0x000000ffff0e7224 */ /* 0x000fe200078e0007 */
[----:B------:R-:W-:Y:S01]  /*0190*/  SHF.L.U32 R10, R0, 0x1, RZ ;  /* 0x00000001000a7819 */ /* 0x000fe200000006ff */
[----:B-----5:R-:W-:-:S03]  /*01a0*/  IMAD.MOV.U32 R11, RZ, RZ, R4 ;  /* 0x000000ffff0b7224 */ /* 0x020fc600078e0004 */
[----:B------:R-:W-:Y:S01]  /*01b0*/  LOP3.LUT R0, R0, R10, R13, 0x96, !PT ;  /* 0x0000000a00007212 */ /* 0x000fe200078e960d */
[----:B------:R-:W-:Y:S01]  /*01c0*/  VIADD R10, R12, 0x587c5 ;  /* 0x000587c50c0a7836 */ /* 0x000fe20000000000 */
[----:B------:R-:W-:Y:S01]  /*01d0*/  MOV R12, R5 ;  /* 0x00000005000c7202 */ /* 0x000fe20000000f00 */
[----:B------:R-:W-:Y:S01]  /*01e0*/  IMAD.MOV.U32 R13, RZ, RZ, 0x2f800000 ;  /* 0x2f800000ff0d7424 */ /* 0x000fe200078e00ff */
[----:B------:R-:W-:Y:S02]  /*01f0*/  LOP3.LUT R15, R0, R7, RZ, 0x3c, !PT ;  /* 0x00000007000f7212 */ /* 0x000fe400078e3cff */
[----:B------:R-:W-:Y:S02]  /*0200*/  STG.E.64 desc[UR6][R2.64], R10 ;  /* 0x0000000a02007986 */ /* 0x000fe4000c101b06 */
[----:B------:R-:W-:Y:S02]  /*0210*/  IADD3 R0, PT, PT, R15, R10, RZ ;  /* 0x0000000a0f007210 */ /* 0x000fe40007ffe0ff */
[----:B------:R-:W-:Y:S02]  /*0220*/  STG.E.64 desc[UR6][R2.64+0x10], R14 ;  /* 0x0000100e02007986 */ /* 0x000fe4000c101b06 */
[----:B------:R-:W-:-:S05]  /*0230*/  I2FP.F32.U32 R0, R0 ;  /* 0x0000000000007245 */ /* 0x000fca0000201000 */
[----:B------:R-:W-:Y:S01]  /*0240*/  FFMA R0, R0, R13, 1.1641532182693481445e-10 ;  /* 0x2f00000000007423 */ /* 0x000fe2000000000d */
[----:B------:R-:W-:-:S04]  /*0250*/  MOV R13, R6 ;  /* 0x00000006000d7202 */ /* 0x000fc80000000f00 */
[----:B0-----:R-:W-:Y:S01]  /*0260*/  FSETP.GEU.AND P0, PT, R0, UR4, PT ;  /* 0x0000000400007c0b */ /* 0x001fe2000bf0e000 */
[----:B------:R-:W-:Y:S03]  /*0270*/  STG.E.64 desc[UR6][R2.64+0x8], R12 ;  /* 0x0000080c02007986 */ /* 0x000fe6000c101b06 */
[----:B------:R-:W-:-:S05]  /*0280*/  SEL R5, RZ, 0x1, P0 ;  /* 0x00000001ff057807 */ /* 0x000fca0000000000 */
[----:B------:R-:W-:Y:S01]  /*0290*/  STG.E desc[UR6][R8.64], R5 ;  /* 0x0000000508007986 */ /* 0x000fe2000c101906 */
[----:B------:R-:W-:Y:S05]  /*02a0*/  EXIT ;  /* 0x000000000000794d */ /* 0x000fea0003800000 */
.L_x_12:
        /* <DEDUP_REMOVED lines=13> */
.L_x_23:


//--------------------- .text._Z17setup_rand_kernelyP17curandStateXORWOW --------------------------
	.section	.text._Z17setup_rand_kernelyP17curandStateXORWOW,"ax",@progbits
	.align	128
        .global         _Z17setup_rand_kernelyP17curandStateXORWOW
        .type           _Z17setup_rand_kernelyP17curandStateXORWOW,@function
        .size           _Z17setup_rand_kernelyP17curandStateXORWOW,(.L_x_24 - _Z17setup_rand_kernelyP17curandStateXORWOW)
        .other          _Z17setup_rand_kernelyP17curandStateXORWOW,@"STO_CUDA_ENTRY STV_DEFAULT"
_Z17setup_rand_kernelyP17curandStateXORWOW:
.text._Z17setup_rand_kernelyP17curandStateXORWOW:
[----:B------:R-:W-:Y:S01]  /*0000*/  LDC R1, c[0x0][0x37c] ;  /* 0x0000df00ff017b82 */ /* 0x000fe20000000800 */
[----:B------:R-:W0:Y:S07]  /*0010*/  S2R R0, SR_CTAID.X ;  /* 0x0000000000007919 */ /* 0x000e2e0000002500 */
[----:B------:R-:W1:Y:S01]  /*0020*/  LDC.64 R10, c[0x0][0x380] ;  /* 0x0000e000ff0a7b82 */ /* 0x000e620000000a00 */
[----:B------:R-:W0:Y:S01]  /*0030*/  LDCU UR6, c[0x0][0x360] ;  /* 0x00006c00ff0677ac */ /* 0x000e220008000800 */
[----:B------:R-:W-:Y:S01]  /*0040*/  BSSY.RECONVERGENT B0, `(.L_x_13) ;  /* 0x00000ec000007945 */ /* 0x000fe20003800200 */
[----:B------:R-:W0:Y:S01]  /*0050*/  S2R R3, SR_TID.X ;  /* 0x0000000000037919 */ /* 0x000e220000002100 */
[----:B------:R-:W2:Y:S01]  /*0060*/  LDCU UR4, c[0x0][0x364] ;  /* 0x00006c80ff0477ac */ /* 0x000ea20008000800 */
[----:B------:R-:W2:Y:S03]  /*0070*/  S2R R5, SR_CTAID.Y ;  /* 0x0000000000057919 */ /* 0x000ea60000002600 */
[----:B------:R-:W3:Y:S01]  /*0080*/  LDC.64 R6, c[0x0][0x388] ;  /* 0x0000e200ff067b82 */ /* 0x000ee20000000a00 */
[----:B------:R-:W4:Y:S01]  /*0090*/  LDCU UR5, c[0x0][0x370] ;  /* 0x00006e00ff0577ac */ /* 0x000f220008000800 */
[----:B------:R-:W2:Y:S01]  /*00a0*/  S2R R8, SR_TID.Y ;  /* 0x0000000000087919 */ /* 0x000ea20000002200 */
[----:B-1----:R-:W-:-:S02]  /*00b0*/  LOP3.LUT R2, R10, 0xaad26b49, RZ, 0x3c, !PT ;  /* 0xaad26b490a027812 */ /* 0x002fc400078e3cff */
[----:B------:R-:W-:-:S03]  /*00c0*/  LOP3.LUT R4, R11, 0xf7dcefdd, RZ, 0x3c, !PT ;  /* 0xf7dcefdd0b047812 */ /* 0x000fc600078e3cff */
[----:B------:R-:W-:-:S04]  /*00d0*/  IMAD R2, R2, 0x4182bed5, RZ ;  /* 0x4182bed502027824 */ /* 0x000fc800078e02ff */
[C---:B------:R-:W-:Y:S01]  /*00e0*/  VIADD R9, R2.reuse, 0x75bcd15 ;  /* 0x075bcd1502097836 */ /* 0x040fe20000000000 */
[----:B------:R-:W-:Y:S01]  /*00f0*/  LOP3.LUT R10, R2, 0x159a55e5, RZ, 0x3c, !PT ;  /* 0x159a55e5020a7812 */ /* 0x000fe200078e3cff */
[----:B0-----:R-:W-:Y:S01]  /*0100*/  IMAD R0, R0, UR6, R3 ;  /* 0x0000000600007c24 */ /* 0x001fe2000f8e0203 */
[----:B------:R-:W0:Y:S01]  /*0110*/  LDCU.64 UR6, c[0x0][0x358] ;  /* 0x00006b00ff0677ac */ /* 0x000e220008000a00 */
[----:B--2---:R-:W-:Y:S01]  /*0120*/  IMAD R3, R5, UR4, R8 ;  /* 0x0000000405037c24 */ /* 0x004fe2000f8e0208 */
[----:B----4-:R-:W-:Y:S01]  /*0130*/  UIMAD UR4, UR4, UR5, URZ ;  /* 0x00000005040472a4 */ /* 0x010fe2000f8e02ff */
[----:B------:R-:W-:-:S04]  /*0140*/  IMAD R5, R4, -0x658354e5, RZ ;  /* 0x9a7cab1b04057824 */ /* 0x000fc800078e02ff */
[----:B------:R-:W-:Y:S01]  /*0150*/  VIADD R11, R5, 0x1f123bb5 ;  /* 0x1f123bb5050b7836 */ /* 0x000fe20000000000 */
[C---:B------:R-:W-:Y:S01]  /*0160*/  IADD3 R8, PT, PT, R2.reuse, 0x64f0c9, R5 ;  /* 0x0064f0c902087810 */ /* 0x040fe20007ffe005 */
[----:B------:R-:W-:Y:S02]  /*0170*/  IMAD R13, R3, UR4, R0 ;  /* 0x00000004030d7c24 */ /* 0x000fe4000f8e0200 */
[----:B------:R-:W-:Y:S01]  /*0180*/  VIADD R3, R2, 0x583f19 ;  /* 0x00583f1902037836 */ /* 0x000fe20000000000 */
[----:B------:R-:W-:Y:S01]  /*0190*/  LOP3.LUT R2, R5, 0x5491333, RZ, 0x3c, !PT ;  /* 0x0549133305027812 */ /* 0x000fe200078e3cff */
[C---:B---3--:R-:W-:Y:S01]  /*01a0*/  IMAD.WIDE R6, R13.reuse, 0x30, R6 ;  /* 0x000000300d067825 */ /* 0x048fe200078e0206 */
[----:B------:R-:W-:-:S04]  /*01b0*/  ISETP.NE.AND P0, PT, R13, RZ, PT ;  /* 0x000000ff0d00720c */ /* 0x000fc80003f05270 */
[----:B0-----:R0:W-:Y:S04]  /*01c0*/  STG.E.64 desc[UR6][R6.64], R8 ;  /* 0x0000000806007986 */ /* 0x0011e8000c101b06 */
[----:B------:R0:W-:Y:S04]  /*01d0*/  STG.E.64 desc[UR6][R6.64+0x8], R10 ;  /* 0x0000080a06007986 */ /* 0x0001e8000c101b06 */
[----:B------:R0:W-:Y:S01]  /*01e0*/  STG.E.64 desc[UR6][R6.64+0x10], R2 ;  /* 0x0000100206007986 */ /* 0x0001e2000c101b06 */
[----:B------:R-:W-:Y:S05]  /*01f0*/  @!P0 BRA `(.L_x_14) ;  /* 0x0000000c00408947 */ /* 0x000fea0003800000 */
[----:B------:R-:W-:Y:S01]  /*0200*/  SHF.R.S32.HI R0, RZ, 0x1f, R13 ;  /* 0x0000001fff007819 */ /* 0x000fe2000001140d */
[----:B------:R-:W-:-:S07]  /*0210*/  IMAD.MOV.U32 R12, RZ, RZ, RZ ;  /* 0x000000ffff0c7224 */ /* 0x000fce00078e00ff */
.L_x_20:
[----:B0-----:R-:W-:Y:S01]  /*0220*/  LOP3.LUT R2, R13, 0x3, RZ, 0xc0, !PT ;  /* 0x000000030d027812 */ /* 0x001fe200078ec0ff */
[----:B------:R-:W-:Y:S03]  /*0230*/  BSSY.RECONVERGENT B1, `(.L_x_15) ;  /* 0x00000c6000017945 */ /* 0x000fe60003800200 */
[----:B------:R-:W-:-:S04]  /*0240*/  ISETP.NE.U32.AND P0, PT, R2, RZ, PT ;  /* 0x000000ff0200720c */ /* 0x000fc80003f05070 */
[----:B------:R-:W-:-:S13]  /*0250*/  ISETP.NE.AND.EX P0, PT, RZ, RZ, PT, P0 ;  /* 0x000000ffff00720c */ /* 0x000fda0003f05300 */
[----:B------:R-:W-:Y:S05]  /*0260*/  @!P0 BRA `(.L_x_16) ;  /* 0x0000000c00088947 */ /* 0x000fea0003800000 */
[----:B------:R-:W0:Y:S01]  /*0270*/  LDC.64 R8, c[0x4][RZ] ;  /* 0x01000000ff087b82 */ /* 0x000e220000000a00 */
[----:B------:R-:W-:Y:S02]  /*0280*/  IMAD.MOV.U32 R14, RZ, RZ, RZ ;  /* 0x000000ffff0e7224 */ /* 0x000fe400078e00ff */
[----:B0-----:R-:W-:-:S07]  /*0290*/  IMAD.WIDE.U32 R8, R12, 0xc80, R8 ;  /* 0x00000c800c087825 */ /* 0x001fce00078e0008 */
.L_x_19:
[----:B0-----:R-:W-:Y:S01]  /*02a0*/  IMAD.MOV.U32 R15, RZ, RZ, RZ ;  /* 0x000000ffff0f7224 */ /* 0x001fe200078e00ff */
[----:B------:R-:W-:Y:S01]  /*02b0*/  CS2R R2, SRZ ;  /* 0x0000000000027805 */ /* 0x000fe2000001ff00 */
[----:B------:R-:W-:Y:S01]  /*02c0*/  IMAD.MOV.U32 R17, RZ, RZ, RZ ;  /* 0x000000ffff117224 */ /* 0x000fe200078e00ff */
[----:B------:R-:W-:-:S07]  /*02d0*/  CS2R R4, SRZ ;  /* 0x0000000000047805 */ /* 0x000fce000001ff00 */
.L_x_18:
[----:B------:R-:W-:-:S05]  /*02e0*/  IMAD.WIDE.U32 R10, R17, 0x4, R6 ;  /* 0x00000004110a7825 */ /* 0x000fca00078e0006 */
[----:B------:R0:W5:Y:S01]  /*02f0*/  LDG.E R16, desc[UR6][R10.64+0x4] ;  /* 0x000004060a107981 */ /* 0x000162000c1e1900 */
[----:B------:R-:W-:-:S07]  /*0300*/  IMAD.MOV.U32 R19, RZ, RZ, RZ ;  /* 0x000000ffff137224 */ /* 0x000fce00078e00ff */
.L_x_17:
[----:B-----5:R-:W-:Y:S01]  /*0310*/  SHF.R.U32.HI R24, RZ, R19, R16 ;  /* 0x00000013ff187219 */ /* 0x020fe20000011610 */
[----:B0-----:R-:W-:-:S03]  /*0320*/  IMAD.SHL.U32 R10, R17, 0x20, RZ ;  /* 0x00000020110a7824 */ /* 0x001fc600078e00ff */
[----:B------:R-:W-:Y:S01]  /*0330*/  LOP3.LUT R11, R24, 0x1, RZ, 0xc0, !PT ;  /* 0x00000001180b7812 */ /* 0x000fe200078ec0ff */
[----:B------:R-:W-:-:S03]  /*0340*/  IMAD.IADD R10, R10, 0x1, R19 ;  /* 0x000000010a0a7824 */ /* 0x000fc600078e0213 */
[----:B------:R-:W-:Y:S01]  /*0350*/  ISETP.NE.U32.AND P0, PT, R11, 0x1, PT ;  /* 0x000000010b00780c */ /* 0x000fe20003f05070 */
[----:B------:R-:W-:-:S03]  /*0360*/  IMAD R11, R10, 0x5, RZ ;  /* 0x000000050a0b7824 */ /* 0x000fc600078e02ff */
[----:B------:R-:W-:Y:S01]  /*0370*/  R2P PR, R24, 0x7e ;  /* 0x0000007e18007804 */ /* 0x000fe20000000000 */
[----:B------:R-:W-:-:S08]  /*0380*/  IMAD.WIDE.U32 R10, R11, 0x4, R8 ;  /* 0x000000040b0a7825 */ /* 0x000fd000078e0008 */
[----:B------:R-:W2:Y:S04]  /*0390*/  @!P0 LDG.E R18, desc[UR6][R10.64] ;  /* 0x000000060a128981 */ /* 0x000ea8000c1e1900 */
[----:B------:R-:W3:Y:S04]  /*03a0*/  @!P0 LDG.E R20, desc[UR6][R10.64+0x10] ;  /* 0x000010060a148981 */ /* 0x000ee8000c1e1900 */
[----:B------:R-:W4:Y:S04]  /*03b0*/  @P1 LDG.E R22, desc[UR6][R10.64+0x14] ;  /* 0x000014060a161981 */ /* 0x000f28000c1e1900 */
[----:B------:R-:W4:Y:S04]  /*03c0*/  @P2 LDG.E R26, desc[UR6][R10.64+0x28] ;  /* 0x000028060a1a2981 */ /* 0x000f28000c1e1900 */
[----:B------:R-:W4:Y:S04]  /*03d0*/  @!P0 LDG.E R21, desc[UR6][R10.64+0x4] ;  /* 0x000004060a158981 */ /* 0x000f28000c1e1900 */
[----:B------:R-:W4:Y:S04]  /*03e0*/  @!P0 LDG.E R23, desc[UR6][R10.64+0xc] ;  /* 0x00000c060a178981 */ /* 0x000f28000c1e1900 */
[----:B------:R-:W4:Y:S04]  /*03f0*/  @P1 LDG.E R25, desc[UR6][R10.64+0x18] ;  /* 0x000018060a191981 */ /* 0x000f28000c1e1900 */
[----:B------:R-:W4:Y:S04]  /*0400*/  @P3 LDG.E R28, desc[UR6][R10.64+0x3c] ;  /* 0x00003c060a1c3981 */ /* 0x000f28000c1e1900 */
[----:B------:R-:W4:Y:S01]  /*0410*/  @P6 LDG.E R27, desc[UR6][R10.64+0x7c] ;  /* 0x00007c060a1b6981 */ /* 0x000f22000c1e1900 */
[----:B--2---:R-:W-:-:S03]  /*0420*/  @!P0 LOP3.LUT R15, R15, R18, RZ, 0x3c, !PT ;  /* 0x000000120f0f8212 */ /* 0x004fc600078e3cff */
[----:B------:R-:W2:Y:S01]  /*0430*/  @!P0 LDG.E R18, desc[UR6][R10.64+0x8] ;  /* 0x000008060a128981 */ /* 0x000ea2000c1e1900 */
[----:B---3--:R-:W-:-:S03]  /*0440*/  @!P0 LOP3.LUT R3, R3, R20, RZ, 0x3c, !PT ;  /* 0x0000001403038212 */ /* 0x008fc600078e3cff */
[----:B------:R-:W3:Y:S01]  /*0450*/  @P1 LDG.E R20, desc[UR6][R10.64+0x24] ;  /* 0x000024060a141981 */ /* 0x000ee2000c1e1900 */
[----:B----4-:R-:W-:-:S03]  /*0460*/  @P1 LOP3.LUT R15, R15, R22, RZ, 0x3c, !PT ;  /* 0x000000160f0f1212 */ /* 0x010fc600078e3cff */
[----:B------:R-:W4:Y:S01]  /*0470*/  @P2 LDG.E R22, desc[UR6][R10.64+0x38] ;  /* 0x000038060a162981 */ /* 0x000f22000c1e1900 */
[----:B------:R-:W-:-:S03]  /*0480*/  @P2 LOP3.LUT R15, R15, R26, RZ, 0x3c, !PT ;  /* 0x0000001a0f0f2212 */ /* 0x000fc600078e3cff */
[----:B------:R-:W4:Y:S01]  /*0490*/  @P4 LDG.E R26, desc[UR6][R10.64+0x50] ;  /* 0x000050060a1a4981 */ /* 0x000f22000c1e1900 */
[----:B------:R-:W-:-:S03]  /*04a0*/  @!P0 LOP3.LUT R4, R4, R21, RZ, 0x3c, !PT ;  /* 0x0000001504048212 */ /* 0x000fc600078e3cff */
[----:B------:R-:W4:Y:S01]  /*04b0*/  @P1 LDG.E R21, desc[UR6][R10.64+0x20] ;  /* 0x000020060a151981 */ /* 0x000f22000c1e1900 */
[----:B------:R-:W-:-:S03]  /*04c0*/  @!P0 LOP3.LUT R2, R2, R23, RZ, 0x3c, !PT ;  /* 0x0000001702028212 */ /* 0x000fc600078e3cff */
[----:B------:R-:W4:Y:S01]  /*04d0*/  @P2 LDG.E R23, desc[UR6][R10.64+0x2c] ;  /* 0x00002c060a172981 */ /* 0x000f22000c1e1900 */
[----:B------:R-:W-:-:S03]  /*04e0*/  @P1 LOP3.LUT R4, R4, R25, RZ, 0x3c, !PT ;  /* 0x0000001904041212 */ /* 0x000fc600078e3cff */
[----:B------:R-:W4:Y:S01]  /*04f0*/  @P2 LDG.E R25, desc[UR6][R10.64+0x34] ;  /* 0x000034060a192981 */ /* 0x000f22000c1e1900 */
[----:B--2---:R-:W-:-:S03]  /*0500*/  @!P0 LOP3.LUT R5, R5, R18, RZ, 0x3c, !PT ;  /* 0x0000001205058212 */ /* 0x004fc600078e3cff */
[----:B------:R-:W2:Y:S01]  /*0510*/  @P1 LDG.E R18, desc[UR6][R10.64+0x1c] ;  /* 0x00001c060a121981 */ /* 0x000ea2000c1e1900 */
[----:B---3--:R-:W-:-:S03]  /*0520*/  @P1 LOP3.LUT R3, R3, R20, RZ, 0x3c, !PT ;  /* 0x0000001403031212 */ /* 0x008fc600078e3cff */
[----:B------:R-:W3:Y:S01]  /*0530*/  @P2 LDG.E R20, desc[UR6][R10.64+0x30] ;  /* 0x000030060a142981 */ /* 0x000ee2000c1e1900 */
[----:B----4-:R-:W-:-:S03]  /*0540*/  @P2 LOP3.LUT R3, R3, R22, RZ, 0x3c, !PT ;  /* 0x0000001603032212 */ /* 0x010fc600078e3cff */
[----:B------:R-:W4:Y:S01]  /*0550*/  @P3 LDG.E R22, desc[UR6][R10.64+0x4c] ;  /* 0x00004c060a163981 */ /* 0x000f22000c1e1900 */
[----:B------:R-:W-:-:S04]  /*0560*/  @P3 LOP3.LUT R15, R15, R28, RZ, 0x3c, !PT ;  /* 0x0000001c0f0f3212 */ /* 0x000fc800078e3cff */
[----:B------:R-:W-:Y:S02]  /*0570*/  @P4 LOP3.LUT R15, R15, R26, RZ, 0x3c, !PT ;  /* 0x0000001a0f0f4212 */ /* 0x000fe400078e3cff */
[----:B------:R-:W-:Y:S01]  /*0580*/  @P1 LOP3.LUT R2, R2, R21, RZ, 0x3c, !PT ;  /* 0x0000001502021212 */ /* 0x000fe200078e3cff */
[----:B------:R-:W4:Y:S04]  /*0590*/  @P5 LDG.E R26, desc[UR6][R10.64+0x64] ;  /* 0x000064060a1a5981 */ /* 0x000f28000c1e1900 */
[----:B------:R-:W4:Y:S01]  /*05a0*/  @P3 LDG.E R21, desc[UR6][R10.64+0x40] ;  /* 0x000040060a153981 */ /* 0x000f22000c1e1900 */
[----:B------:R-:W-:Y:S02]  /*05b0*/  @P2 LOP3.LUT R4, R4, R23, RZ, 0x3c, !PT ;  /* 0x0000001704042212 */ /* 0x000fe400078e3cff */
[----:B------:R-:W-:Y:S01]  /*05c0*/  @P2 LOP3.LUT R2, R2, R25, RZ, 0x3c, !PT ;  /* 0x0000001902022212 */ /* 0x000fe200078e3cff */
[----:B------:R-:W4:Y:S04]  /*05d0*/  @P3 LDG.E R23, desc[UR6][R10.64+0x48] ;  /* 0x000048060a173981 */ /* 0x000f28000c1e1900 */
[----:B------:R-:W4:Y:S01]  /*05e0*/  @P4 LDG.E R25, desc[UR6][R10.64+0x54] ;  /* 0x000054060a194981 */ /* 0x000f22000c1e1900 */
[----:B--2---:R-:W-:-:S03]  /*05f0*/  @P1 LOP3.LUT R5, R5, R18, RZ, 0x3c, !PT ;  /* 0x0000001205051212 */ /* 0x004fc600078e3cff */
[----:B------:R-:W2:Y:S01]  /*0600*/  @P3 LDG.E R18, desc[UR6][R10.64+0x44] ;  /* 0x000044060a123981 */ /* 0x000ea2000c1e1900 */
[----:B---3--:R-:W-:-:S03]  /*0610*/  @P2 LOP3.LUT R5, R5, R20, RZ, 0x3c, !PT ;  /* 0x0000001405052212 */ /* 0x008fc600078e3cff */
[----:B------:R-:W3:Y:S01]  /*0620*/  @P4 LDG.E R20, desc[UR6][R10.64+0x58] ;  /* 0x000058060a144981 */ /* 0x000ee2000c1e1900 */
[----:B----4-:R-:W-:-:S03]  /*0630*/  @P3 LOP3.LUT R3, R3, R22, RZ, 0x3c, !PT ;  /* 0x0000001603033212 */ /* 0x010fc600078e3cff */
[----:B------:R-:W4:Y:S01]  /*0640*/  @P4 LDG.E R22, desc[UR6][R10.64+0x60] ;  /* 0x000060060a164981 */ /* 0x000f22000c1e1900 */
[----:B------:R-:W-:Y:S02]  /*0650*/  LOP3.LUT P0, RZ, R24, 0x80, RZ, 0xc0, !PT ;  /* 0x0000008018ff7812 */ /* 0x000fe4000780c0ff */
[----:B------:R-:W-:Y:S02]  /*0660*/  @P5 LOP3.LUT R15, R15, R26, RZ, 0x3c, !PT ;  /* 0x0000001a0f0f5212 */ /* 0x000fe400078e3cff */
[----:B------:R-:W4:Y:S01]  /*0670*/  @P6 LDG.E R26, desc[UR6][R10.64+0x78] ;  /* 0x000078060a1a6981 */ /* 0x000f22000c1e1900 */
[----:B------:R-:W-:-:S03]  /*0680*/  @P3 LOP3.LUT R4, R4, R21, RZ, 0x3c, !PT ;  /* 0x0000001504043212 */ /* 0x000fc600078e3cff */
[----:B------:R-:W4:Y:S01]  /*0690*/  @P4 LDG.E R21, desc[UR6][R10.64+0x5c] ;  /* 0x00005c060a154981 */ /* 0x000f22000c1e1900 */
[----:B------:R-:W-:-:S03]  /*06a0*/  @P3 LOP3.LUT R2, R2, R23, RZ, 0x3c, !PT ;  /* 0x0000001702023212 */ /* 0x000fc600078e3cff */
[----:B------:R-:W4:Y:S01]  /*06b0*/  @P5 LDG.E R23, desc[UR6][R10.64+0x68] ;  /* 0x000068060a175981 */ /* 0x000f22000c1e1900 */
[----:B------:R-:W-:-:S03]  /*06c0*/  @P4 LOP3.LUT R4, R4, R25, RZ, 0x3c, !PT ;  /* 0x0000001904044212 */ /* 0x000fc600078e3cff */
[----:B------:R-:W4:Y:S01]  /*06d0*/  @P5 LDG.E R25, desc[UR6][R10.64+0x70] ;  /* 0x000070060a195981 */ /* 0x000f22000c1e1900 */
[----:B--2---:R-:W-:-:S03]  /*06e0*/  @P3 LOP3.LUT R5, R5, R18, RZ, 0x3c, !PT ;  /* 0x0000001205053212 */ /* 0x004fc600078e3cff */
[----:B------:R-:W2:Y:S01]  /*06f0*/  @P5 LDG.E R18, desc[UR6][R10.64+0x6c] ;  /* 0x00006c060a125981 */ /* 0x000ea2000c1e1900 */
[----:B---3--:R-:W-:-:S03]  /*0700*/  @P4 LOP3.LUT R5, R5, R20, RZ, 0x3c, !PT ;  /* 0x0000001405054212 */ /* 0x008fc600078e3cff */
[----:B------:R-:W3:Y:S01]  /*0710*/  @P5 LDG.E R20, desc[UR6][R10.64+0x74] ;  /* 0x000074060a145981 */ /* 0x000ee2000c1e1900 */
[----:B----4-:R-:W-:-:S03]  /*0720*/  @P4 LOP3.LUT R3, R3, R22, RZ, 0x3c, !PT ;  /* 0x0000001603034212 */ /* 0x010fc600078e3cff */
[----:B------:R-:W4:Y:S01]  /*0730*/  @P0 LDG.E R22, desc[UR6][R10.64+0x8c] ;  /* 0x00008c060a160981 */ /* 0x000f22000c1e1900 */
[----:B------:R-:W-:-:S03]  /*0740*/  @P6 LOP3.LUT R15, R15, R26, RZ, 0x3c, !PT ;  /* 0x0000001a0f0f6212 */ /* 0x000fc600078e3cff */
        /* <DEDUP_REMOVED lines=13> */
[----:B------:R-:W-:Y:S02]  /*0820*/  @P6 LOP3.LUT R4, R4, R27, RZ, 0x3c, !PT ;  /* 0x0000001b04046212 */ /* 0x000fe400078e3cff */
[----:B------:R-:W-:Y:S02]  /*0830*/  @P6 LOP3.LUT R2, R2, R21, RZ, 0x3c, !PT ;  /* 0x0000001502026212 */ /* 0x000fe400078e3cff */
[----:B------:R-:W-:Y:S02]  /*0840*/  @P0 LOP3.LUT R4, R4, R23, RZ, 0x3c, !PT ;  /* 0x0000001704040212 */ /* 0x000fe400078e3cff */
[----:B------:R-:W-:Y:S02]  /*0850*/  @P0 LOP3.LUT R2, R2, R25, RZ, 0x3c, !PT ;  /* 0x0000001902020212 */ /* 0x000fe400078e3cff */
[----:B--2---:R-:W-:Y:S02]  /*0860*/  @P6 LOP3.LUT R5, R5, R18, RZ, 0x3c, !PT ;  /* 0x0000001205056212 */ /* 0x004fe400078e3cff */
[----:B---3--:R-:W-:-:S02]  /*0870*/  @P6 LOP3.LUT R3, R3, R20, RZ, 0x3c, !PT ;  /* 0x0000001403036212 */ /* 0x008fc400078e3cff */
[----:B----4-:R-:W-:Y:S02]  /*0880*/  @P0 LOP3.LUT R5, R5, R22, RZ, 0x3c, !PT ;  /* 0x0000001605050212 */ /* 0x010fe400078e3cff */
[----:B------:R-:W-:Y:S02]  /*0890*/  @P0 LOP3.LUT R3, R3, R26, RZ, 0x3c, !PT ;  /* 0x0000001a03030212 */ /* 0x000fe400078e3cff */
[----:B------:R-:W-:-:S13]  /*08a0*/  R2P PR, R24.B1, 0x7f ;  /* 0x0000007f18007804 */ /* 0x000fda0000001000 */
[----:B------:R-:W2:Y:S04]  /*08b0*/  @P0 LDG.E R18, desc[UR6][R10.64+0xa0] ;  /* 0x0000a0060a120981 */ /* 0x000ea8000c1e1900 */
[----:B------:R-:W3:Y:S04]  /*08c0*/  @P1 LDG.E R22, desc[UR6][R10.64+0xb4] ;  /* 0x0000b4060a161981 */ /* 0x000ee8000c1e1900 */
[----:B------:R-:W4:Y:S04]  /*08d0*/  @P2 LDG.E R26, desc[UR6][R10.64+0xc8] ;  /* 0x0000c8060a1a2981 */ /* 0x000f28000c1e1900 */
[----:B------:R-:W4:Y:S04]  /*08e0*/  @P3 LDG.E R28, desc[UR6][R10.64+0xdc] ;  /* 0x0000dc060a1c3981 */ /* 0x000f28000c1e1900 */
[----:B------:R-:W4:Y:S04]  /*08f0*/  @P0 LDG.E R23, desc[UR6][R10.64+0xa4] ;  /* 0x0000a4060a170981 */ /* 0x000f28000c1e1900 */
[----:B------:R-:W4:Y:S04]  /*0900*/  @P0 LDG.E R20, desc[UR6][R10.64+0xa8] ;  /* 0x0000a8060a140981 */ /* 0x000f28000c1e1900 */
[----:B------:R-:W4:Y:S04]  /*0910*/  @P4 LDG.E R25, desc[UR6][R10.64+0xf0] ;  /* 0x0000f0060a194981 */ /* 0x000f28000c1e1900 */
        /* <DEDUP_REMOVED lines=21> */
[----:B------:R-:W-:Y:S02]  /*0a70*/  LOP3.LUT P0, RZ, R24, 0x8000, RZ, 0xc0, !PT ;  /* 0x0000800018ff7812 */ /* 0x000fe4000780c0ff */
[----:B----4-:R-:W-:Y:S01]  /*0a80*/  @P5 LOP3.LUT R15, R15, R26, RZ, 0x3c, !PT ;  /* 0x0000001a0f0f5212 */ /* 0x010fe200078e3cff */
[----:B------:R-:W4:Y:S04]  /*0a90*/  @P3 LDG.E R24, desc[UR6][R10.64+0xe4] ;  /* 0x0000e4060a183981 */ /* 0x000f28000c1e1900 */
[----:B------:R-:W2:Y:S01]  /*0aa0*/  @P6 LDG.E R26, desc[UR6][R10.64+0x118] ;  /* 0x000118060a1a6981 */ /* 0x000ea2000c1e1900 */
        /* <DEDUP_REMOVED lines=8> */
[----:B---3--:R-:W-:-:S03]  /*0b30*/  @P2 LOP3.LUT R3, R3, R22, RZ, 0x3c, !PT ;  /* 0x0000001603032212 */ /* 0x008fc600078e3cff */
[----:B------:R-:W3:Y:S01]  /*0b40*/  @P4 LDG.E R22, desc[UR6][R10.64+0x100] ;  /* 0x000100060a164981 */ /* 0x000ee2000c1e1900 */
[----:B--2---:R-:W-:-:S03]  /*0b50*/  @P6 LOP3.LUT R15, R15, R26, RZ, 0x3c, !PT ;  /* 0x0000001a0f0f6212 */ /* 0x004fc600078e3cff */
[----:B------:R-:W2:Y:S01]  /*0b60*/  @P0 LDG.E R26, desc[UR6][R10.64+0x12c] ;  /* 0x00012c060a1a0981 */ /* 0x000ea2000c1e1900 */
[----:B----4-:R-:W-:-:S03]  /*0b70*/  @P2 LOP3.LUT R2, R2, R23, RZ, 0x3c, !PT ;  /* 0x0000001702022212 */ /* 0x010fc600078e3cff */
[----:B------:R-:W4:Y:S01]  /*0b80*/  @P4 LDG.E R23, desc[UR6][R10.64+0xfc] ;  /* 0x0000fc060a174981 */ /* 0x000f22000c1e1900 */
[----:B------:R-:W-:-:S03]  /*0b90*/  @P2 LOP3.LUT R5, R5, R20, RZ, 0x3c, !PT ;  /* 0x0000001405052212 */ /* 0x000fc600078e3cff */
[----:B------:R-:W4:Y:S01]  /*0ba0*/  @P4 LDG.E R20, desc[UR6][R10.64+0xf8] ;  /* 0x0000f8060a144981 */ /* 0x000f22000c1e1900 */
[----:B------:R-:W-:Y:S02]  /*0bb0*/  @P3 LOP3.LUT R2, R2, R27, RZ, 0x3c, !PT ;  /* 0x0000001b02023212 */ /* 0x000fe400078e3cff */
[----:B------:R-:W-:Y:S01]  /*0bc0*/  @P3 LOP3.LUT R4, R4, R25, RZ, 0x3c, !PT ;  /* 0x0000001904043212 */ /* 0x000fe200078e3cff */
[----:B------:R-:W4:Y:S01]  /*0bd0*/  @P5 LDG.E R27, desc[UR6][R10.64+0x110] ;  /* 0x000110060a1b5981 */ /* 0x000f22000c1e1900 */
[----:B------:R-:W-:-:S03]  /*0be0*/  @P3 LOP3.LUT R5, R5, R24, RZ, 0x3c, !PT ;  /* 0x0000001805053212 */ /* 0x000fc600078e3cff */
[----:B------:R-:W4:Y:S04]  /*0bf0*/  @P5 LDG.E R25, desc[UR6][R10.64+0x108] ;  /* 0x000108060a195981 */ /* 0x000f28000c1e1900 */
        /* <DEDUP_REMOVED lines=19> */
[----:B------:R-:W-:-:S05]  /*0d30*/  VIADD R19, R19, 0x10 ;  /* 0x0000001013137836 */ /* 0x000fca0000000000 */
[----:B------:R-:W-:Y:S02]  /*0d40*/  ISETP.NE.AND P1, PT, R19, 0x20, PT ;  /* 0x000000201300780c */ /* 0x000fe40003f25270 */
[----:B------:R-:W-:Y:S02]  /*0d50*/  @P5 LOP3.LUT R3, R3, R18, RZ, 0x3c, !PT ;  /* 0x0000001203035212 */ /* 0x000fe400078e3cff */
[----:B------:R-:W-:Y:S02]  /*0d60*/  @P6 LOP3.LUT R4, R4, R21, RZ, 0x3c, !PT ;  /* 0x0000001504046212 */ /* 0x000fe400078e3cff */
[----:B---3--:R-:W-:-:S04]  /*0d70*/  @P6 LOP3.LUT R3, R3, R22, RZ, 0x3c, !PT ;  /* 0x0000001603036212 */ /* 0x008fc800078e3cff */
[----:B--2---:R-:W-:Y:S02]  /*0d80*/  @P0 LOP3.LUT R3, R3, R26, RZ, 0x3c, !PT ;  /* 0x0000001a03030212 */ /* 0x004fe400078e3cff */
[----:B----4-:R-:W-:Y:S02]  /*0d90*/  @P6 LOP3.LUT R2, R2, R23, RZ, 0x3c, !PT ;  /* 0x0000001702026212 */ /* 0x010fe400078e3cff */
[----:B------:R-:W-:Y:S02]  /*0da0*/  @P6 LOP3.LUT R5, R5, R20, RZ, 0x3c, !PT ;  /* 0x0000001405056212 */ /* 0x000fe400078e3cff */
[----:B------:R-:W-:Y:S02]  /*0db0*/  @P0 LOP3.LUT R2, R2, R27, RZ, 0x3c, !PT ;  /* 0x0000001b02020212 */ /* 0x000fe400078e3cff */
[----:B------:R-:W-:Y:S02]  /*0dc0*/  @P0 LOP3.LUT R4, R4, R25, RZ, 0x3c, !PT ;  /* 0x0000001904040212 */ /* 0x000fe400078e3cff */
[----:B------:R-:W-:Y:S01]  /*0dd0*/  @P0 LOP3.LUT R5, R5, R24, RZ, 0x3c, !PT ;  /* 0x0000001805050212 */ /* 0x000fe200078e3cff */
[----:B------:R-:W-:Y:S06]  /*0de0*/  @P1 BRA `(.L_x_17) ;  /* 0xfffffff400481947 */ /* 0x000fec000383ffff */
[----:B------:R-:W-:-:S05]  /*0df0*/  VIADD R17, R17, 0x1 ;  /* 0x0000000111117836 */ /* 0x000fca0000000000 */
[----:B------:R-:W-:-:S13]  /*0e00*/  ISETP.NE.AND P0, PT, R17, 0x5, PT ;  /* 0x000000051100780c */ /* 0x000fda0003f05270 */
[----:B------:R-:W-:Y:S05]  /*0e10*/  @P0 BRA `(.L_x_18) ;  /* 0xfffffff400300947 */ /* 0x000fea000383ffff */
[----:B------:R0:W-:Y:S01]  /*0e20*/  STG.E.64 desc[UR6][R6.64+0x8], R4 ;  /* 0x0000080406007986 */ /* 0x0001e2000c101b06 */
[----:B------:R-:W-:Y:S01]  /*0e30*/  VIADD R14, R14, 0x1 ;  /* 0x000000010e0e7836 */ /* 0x000fe20000000000 */
[----:B------:R-:W-:Y:S02]  /*0e40*/  LOP3.LUT R11, R13, 0x3, RZ, 0xc0, !PT ;  /* 0x000000030d0b7812 */ /* 0x000fe400078ec0ff */
[----:B------:R0:W-:Y:S02]  /*0e50*/  STG.E.64 desc[UR6][R6.64+0x10], R2 ;  /* 0x0000100206007986 */ /* 0x0001e4000c101b06 */
[----:B------:R-:W-:Y:S02]  /*0e60*/  ISETP.GE.U32.AND P0, PT, R14, R11, PT ;  /* 0x0000000b0e00720c */ /* 0x000fe40003f06070 */
[----:B------:R0:W-:Y:S11]  /*0e70*/  STG.E desc[UR6][R6.64+0x4], R15 ;  /* 0x0000040f06007986 */ /* 0x0001f6000c101906 */
[----:B------:R-:W-:Y:S05]  /*0e80*/  @!P0 BRA `(.L_x_19) ;  /* 0xfffffff400048947 */ /* 0x000fea000383ffff */
.L_x_16:
[----:B------:R-:W-:Y:S05]  /*0e90*/  BSYNC.RECONVERGENT B1 ;  /* 0x0000000000017941 */ /* 0x000fea0003800200 */
.L_x_15:
[C---:B------:R-:W-:Y:S01]  /*0ea0*/  ISETP.GT.U32.AND P0, PT, R13.reuse, 0x3, PT ;  /* 0x000000030d00780c */ /* 0x040fe20003f04070 */
[----:B------:R-:W-:Y:S01]  /*0eb0*/  VIADD R12, R12, 0x1 ;  /* 0x000000010c0c7836 */ /* 0x000fe20000000000 */
[--C-:B------:R-:W-:Y:S02]  /*0ec0*/  SHF.R.U64 R13, R13, 0x2, R0.reuse ;  /* 0x000000020d0d7819 */ /* 0x100fe40000001200 */
[----:B------:R-:W-:Y:S02]  /*0ed0*/  ISETP.GT.U32.AND.EX P0, PT, R0, RZ, PT, P0 ;  /* 0x000000ff0000720c */ /* 0x000fe40003f04100 */
[----:B------:R-:W-:-:S11]  /*0ee0*/  SHF.R.U32.HI R0, RZ, 0x2, R0 ;  /* 0x00000002ff007819 */ /* 0x000fd60000011600 */
[----:B------:R-:W-:Y:S05]  /*0ef0*/  @P0 BRA `(.L_x_20) ;  /* 0xfffffff000c80947 */ /* 0x000fea000383ffff */
.L_x_14:
[----:B------:R-:W-:Y:S05]  /*0f00*/  BSYNC.RECONVERGENT B0 ;  /* 0x0000000000007941 */ /* 0x000fea0003800200 */
.L_x_13:
[----:B------:R-:W-:Y:S04]  /*0f10*/  STG.E.64 desc[UR6][R6.64+0x18], RZ ;  /* 0x000018ff06007986 */ /* 0x000fe8000c101b06 */
[----:B------:R-:W-:Y:S04]  /*0f20*/  STG.E desc[UR6][R6.64+0x20], RZ ;  /* 0x000020ff06007986 */ /* 0x000fe8000c101906 */
[----:B------:R-:W-:Y:S01]  /*0f30*/  STG.E.64 desc[UR6][R6.64+0x28], RZ ;  /* 0x000028ff06007986 */ /* 0x000fe2000c101b06 */
[----:B------:R-:W-:Y:S05]  /*0f40*/  EXIT ;  /* 0x000000000000794d */ /* 0x000fea0003800000 */
.L_x_21:
        /* <DEDUP_REMOVED lines=11> */
.L_x_24:


//--------------------- .nv.global.init           --------------------------
	.section	.nv.global.init,"aw",@progbits
	.align	4
.nv.global.init:
	.type		mrg32k3aM1SubSeq,@object
	.size		mrg32k3aM1SubSeq,(mrg32k3aM2SubSeq - mrg32k3aM1SubSeq)
mrg32k3aM1SubSeq:
        /*0000*/ 	.byte	0x0b, 0xcc, 0xee, 0x04, 0x73, 0x29, 0x8b, 0x6f, 0xf6, 0x53, 0x03, 0xf6, 0x23, 0xf6, 0xea, 0xda
        /* <DEDUP_REMOVED lines=125> */
	.type		mrg32k3aM2SubSeq,@object
	.size		mrg32k3aM2SubSeq,(mrg32k3aM1 - mrg32k3aM2SubSeq)
mrg32k3aM2SubSeq:
        /* <DEDUP_REMOVED lines=126> */
	.type		mrg32k3aM1,@object
	.size		mrg32k3aM1,(mrg32k3aM1Seq - mrg32k3aM1)
mrg32k3aM1:
        /* <DEDUP_REMOVED lines=144> */
	.type		mrg32k3aM1Seq,@object
	.size		mrg32k3aM1Seq,(mrg32k3aM2 - mrg32k3aM1Seq)
mrg32k3aM1Seq:
        /* <DEDUP_REMOVED lines=144> */
	.type		mrg32k3aM2,@object
	.size		mrg32k3aM2,(mrg32k3aM2Seq - mrg32k3aM2)
mrg32k3aM2:
        /* <DEDUP_REMOVED lines=144> */
	.type		mrg32k3aM2Seq,@object
	.size		mrg32k3aM2Seq,(precalc_xorwow_matrix - mrg32k3aM2Seq)
mrg32k3aM2Seq:
        /* <DEDUP_REMOVED lines=144> */
	.type		precalc_xorwow_matrix,@object
	.size		precalc_xorwow_matrix,(precalc_xorwow_offset_matrix - precalc_xorwow_matrix)
precalc_xorwow_matrix:
        /* <DEDUP_REMOVED lines=6400> */
	.type		precalc_xorwow_offset_matrix,@object
	.size		precalc_xorwow_offset_matrix,(.L_1 - precalc_xorwow_offset_matrix)
precalc_xorwow_offset_matrix:
        /* <DEDUP_REMOVED lines=6400> */
.L_1:


//--------------------- .nv.shared._Z12GPU_Shared_KPiS_ --------------------------
	.section	.nv.shared._Z12GPU_Shared_KPiS_,"aw",@nobits
	.sectionflags	@""
	.align	4
.nv.shared._Z12GPU_Shared_KPiS_:
	.zero		5648


//--------------------- .nv.shared.reserved.0     --------------------------
	.section	.nv.shared.reserved.0,"aw",@nobits
	.weak		__nv_reservedSMEM_offset_0_alias
	.size		__nv_reservedSMEM_offset_0_alias, 0, 64
	.other		__nv_reservedSMEM_offset_0_alias,@"STO_CUDA_RESERVED_SHARED STV_DEFAULT"
__nv_reservedSMEM_offset_0_alias:
	.zero		0
	.zero		64


//--------------------- .nv.constant0._Z12GPU_Shared_KPiS_ --------------------------
	.section	.nv.constant0._Z12GPU_Shared_KPiS_,"a",@progbits
	.sectionflags	@""
	.align	4
.nv.constant0._Z12GPU_Shared_KPiS_:
	.zero		912


//--------------------- .nv.constant0._Z15init_gol_kernelP17curandStateXORWOWPif --------------------------
	.section	.nv.constant0._Z15init_gol_kernelP17curandStateXORWOWPif,"a",@progbits
	.sectionflags	@""
	.align	4
.nv.constant0._Z15init_gol_kernelP17curandStateXORWOWPif:
	.zero		916


//--------------------- .nv.constant0._Z17setup_rand_kernelyP17curandStateXORWOW --------------------------
	.section	.nv.constant0._Z17setup_rand_kernelyP17curandStateXORWOW,"a",@progbits
	.sectionflags	@""
	.align	4
.nv.constant0._Z17setup_rand_kernelyP17curandStateXORWOW:
	.zero		912


//--------------------- SYMBOLS --------------------------

	.type		.nv.reservedSmem.offset0,@object
	.size		.nv.reservedSmem.offset0,0x4
	.type		.nv.reservedSmem.cap,@object
	.size		.nv.reservedSmem.cap,0x4
